def gluon_wgmma(
    a_ptr,
    b_ptr,
    c_ptr,
    M,
    N,
    K,
    stride_am,
    stride_bk,
    stride_cm,
    BLOCK_M: gl.constexpr,
    BLOCK_N: gl.constexpr,
    BLOCK_K: gl.constexpr,
    DTYPE: gl.constexpr,
    A_LAYOUT: gl.constexpr,
    B_LAYOUT: gl.constexpr,
    C_LAYOUT: gl.constexpr,
    B_SHAPE: gl.constexpr,
    TRANS_B: gl.constexpr,
    NUM_BUFFERS: gl.constexpr,
    NUM_WARPS: gl.constexpr,
):
    a_desc = tma.make_tensor_descriptor(
        a_ptr, [M, K], [stride_am, 1], [BLOCK_M, BLOCK_K], A_LAYOUT
    )
    b_desc = tma.make_tensor_descriptor(
        b_ptr,
        [N, K] if TRANS_B else [K, N],
        [stride_bk, 1],
        B_SHAPE,
        B_LAYOUT,
    )
    c_desc = tma.make_tensor_descriptor(
        c_ptr, [M, N], [stride_cm, 1], [BLOCK_M, BLOCK_N], C_LAYOUT
    )

    a_bufs = gl.allocate_shared_memory(
        DTYPE, [NUM_BUFFERS, BLOCK_M, BLOCK_K], A_LAYOUT
    )
    b_bufs = gl.allocate_shared_memory(DTYPE, [NUM_BUFFERS] + B_SHAPE, B_LAYOUT)

    pid_m = gl.program_id(0)
    pid_n = gl.program_id(1)
    off_m = pid_m * BLOCK_M
    off_n = pid_n * BLOCK_N

    mma_layout: gl.constexpr = pick_wgmma_layout(DTYPE, BLOCK_M, BLOCK_N, NUM_WARPS)
    acc = warpgroup_mma_init(
        gl.zeros((BLOCK_M, BLOCK_N), dtype=gl.float32, layout=mma_layout)
    )

    bars = gl.allocate_shared_memory(
        gl.int64, [NUM_BUFFERS, 1], mbarrier.MBarrierLayout()
    )
    for i in gl.static_range(NUM_BUFFERS):
        mbarrier.init(bars.index(i), count=1)
    idx = 0
    phase = 0

    for k in range(0, K, BLOCK_K):
        a = a_bufs.index(idx)
        b = b_bufs.index(idx)
        bar = bars.index(idx)
        mbarrier.expect(bar, a_desc.block_type.nbytes + b_desc.block_type.nbytes)
        tma.async_copy_global_to_shared(a_desc, [off_m, k], bar, a)
        tma.async_copy_global_to_shared(
            b_desc, [off_n, k] if TRANS_B else [k, off_n], bar, b
        )
        mbarrier.wait(bar, phase=phase)

        if TRANS_B:
            b = b.permute((1, 0))
        acc = warpgroup_mma_wait(num_outstanding=0, deps=(acc,))
        acc = warpgroup_mma(a, b, acc, is_async=True)

        idx += 1
        if idx == NUM_BUFFERS:
            idx = 0
            phase ^= 1

    acc = warpgroup_mma_wait(num_outstanding=0, deps=(acc,))
    for i in gl.static_range(NUM_BUFFERS):
        mbarrier.invalidate(bars.index(i))

    c_smem = gl.allocate_shared_memory(DTYPE, [BLOCK_M, BLOCK_N], C_LAYOUT)
    c_smem.store(acc.to(DTYPE))
    fence_async_shared()
    tma.async_copy_shared_to_global(c_desc, [off_m, off_n], c_smem)
    tma.store_wait(pendings=0)

# config = {"BLOCK_K": 128, "BLOCK_M": 128, "BLOCK_N": 64, "arch": "sm_90", "dtype": "fp16", "num_buffers": 3, "num_warps": 4, "trans_b": 0}
# arch = sm_90


// ===== COMPILED SASS (sm_90a) =====

	.target	sm_90a

	.elftype	@"ET_EXEC"


//--------------------- .note.nv.tkinfo           --------------------------
	.section	.note.nv.tkinfo,"",@"SHT_NOTE"
	.sectionflags	@"SHF_NOTE_NV_TKINFO"
	.tkinfo
        /*0018*/ 	.word	0x00000002
        /*0030*/ 	.string	""
        /*0030*/ 	.string	"ptxas"
        /*0030*/ 	.string	"Cuda compilation tools, release 13.0, V13.0.88"
        /*0030*/ 	.string	"Build cuda_13.0.r13.0/compiler.36424714_0"
        /*0030*/ 	.string	"-v  -suppress-debug-info  -lineinfo  -arch sm_90a "



//--------------------- .note.nv.cuinfo           --------------------------
	.section	.note.nv.cuinfo,"",@"SHT_NOTE"
	.sectionflags	@"SHF_NOTE_NV_CUINFO"
        /*0018*/ 	.short	0x0002
        /*001a*/ 	.short	0x005a
        /*001c*/ 	.short	0x0082
	.zero		2


//--------------------- .nv.info                  --------------------------
	.section	.nv.info,"",@"SHT_CUDA_INFO"
	.align	4


	//----- nvinfo : EIATTR_REGCOUNT
	.align		4
        /*0000*/ 	.byte	0x04, 0x2f
        /*0002*/ 	.short	(.L_1 - .L_0)
	.align		4
.L_0:
        /*0004*/ 	.word	index@(gluon_wgmma)
        /*0008*/ 	.word	0x0000005a


	//----- nvinfo : EIATTR_FRAME_SIZE
	.align		4
.L_1:
        /*000c*/ 	.byte	0x04, 0x11
        /*000e*/ 	.short	(.L_3 - .L_2)
	.align		4
.L_2:
        /*0010*/ 	.word	index@(gluon_wgmma)
        /*0014*/ 	.word	0x00000000


	//----- nvinfo : EIATTR_MIN_STACK_SIZE
	.align		4
.L_3:
        /*0018*/ 	.byte	0x04, 0x12
        /*001a*/ 	.short	(.L_5 - .L_4)
	.align		4
.L_4:
        /*001c*/ 	.word	index@(gluon_wgmma)
        /*0020*/ 	.word	0x00000000
.L_5:


//--------------------- .nv.compat                --------------------------
	.section	.nv.compat,"",@"SHT_CUDA_COMPAT_INFO"
	.align	4
        /*0000*/ 	.byte	0x02, 0x09, 0x01, 0x00, 0x02, 0x02, 0x04, 0x00, 0x02, 0x05, 0x05, 0x00, 0x03, 0x07, 0x01, 0x01
        /*0010*/ 	.byte	0x02, 0x03, 0x03, 0x00, 0x02, 0x06, 0x01, 0x00, 0x04, 0x0b, 0x08, 0x00, 0x00, 0x00, 0x00, 0x00
        /*0020*/ 	.byte	0x00, 0x00, 0x00, 0x00


//--------------------- .nv.info.gluon_wgmma      --------------------------
	.section	.nv.info.gluon_wgmma,"",@"SHT_CUDA_INFO"
	.sectionflags	@""
	.align	4


	//----- nvinfo : EIATTR_CUDA_API_VERSION
	.align		4
        /*0000*/ 	.byte	0x04, 0x37
        /*0002*/ 	.short	(.L_7 - .L_6)
.L_6:
        /*0004*/ 	.word	0x00000082


	//----- nvinfo : EIATTR_KPARAM_INFO
	.align		4
.L_7:
        /*0008*/ 	.byte	0x04, 0x17
        /*000a*/ 	.short	(.L_9 - .L_8)
.L_8:
        /*000c*/ 	.word	0x00000000
        /*0010*/ 	.short	0x000a
        /*0012*/ 	.short	0x0048
        /*0014*/ 	.byte	0x00, 0xf4, 0x21, 0x00


	//----- nvinfo : EIATTR_KPARAM_INFO
	.align		4
.L_9:
        /*0018*/ 	.byte	0x04, 0x17
        /*001a*/ 	.short	(.L_11 - .L_10)
.L_10:
        /*001c*/ 	.word	0x00000000
        /*0020*/ 	.short	0x0009
        /*0022*/ 	.short	0x0040
        /*0024*/ 	.byte	0x00, 0xf4, 0x21, 0x00


	//----- nvinfo : EIATTR_KPARAM_INFO
	.align		4
.L_11:
        /*0028*/ 	.byte	0x04, 0x17
        /*002a*/ 	.short	(.L_13 - .L_12)
.L_12:
        /*002c*/ 	.word	0x00000000
        /*0030*/ 	.short	0x0008
        /*0032*/ 	.short	0x0038
        /*0034*/ 	.byte	0x00, 0xf0, 0x21, 0x00


	//----- nvinfo : EIATTR_KPARAM_INFO
	.align		4
.L_13:
        /*0038*/ 	.byte	0x04, 0x17
        /*003a*/ 	.short	(.L_15 - .L_14)
.L_14:
        /*003c*/ 	.word	0x00000000
        /*0040*/ 	.short	0x0007
        /*0042*/ 	.short	0x0030
        /*0044*/ 	.byte	0x00, 0xf0, 0x21, 0x00


	//----- nvinfo : EIATTR_KPARAM_INFO
	.align		4
.L_15:
        /*0048*/ 	.byte	0x04, 0x17
        /*004a*/ 	.short	(.L_17 - .L_16)
.L_16:
        /*004c*/ 	.word	0x00000000
        /*0050*/ 	.short	0x0006
        /*0052*/ 	.short	0x0028
        /*0054*/ 	.byte	0x00, 0xf0, 0x21, 0x00


	//----- nvinfo : EIATTR_KPARAM_INFO
	.align		4
.L_17:
        /*0058*/ 	.byte	0x04, 0x17
        /*005a*/ 	.short	(.L_19 - .L_18)
.L_18:
        /*005c*/ 	.word	0x00000000
        /*0060*/ 	.short	0x0005
        /*0062*/ 	.short	0x0020
        /*0064*/ 	.byte	0x00, 0xf0, 0x11, 0x00


	//----- nvinfo : EIATTR_KPARAM_INFO
	.align		4
.L_19:
        /*0068*/ 	.byte	0x04, 0x17
        /*006a*/ 	.short	(.L_21 - .L_20)
.L_20:
        /*006c*/ 	.word	0x00000000
        /*0070*/ 	.short	0x0004
        /*0072*/ 	.short	0x001c
        /*0074*/ 	.byte	0x00, 0xf0, 0x11, 0x00


	//----- nvinfo : EIATTR_KPARAM_INFO
	.align		4
.L_21:
        /*0078*/ 	.byte	0x04, 0x17
        /*007a*/ 	.short	(.L_23 - .L_22)
.L_22:
        /*007c*/ 	.word	0x00000000
        /*0080*/ 	.short	0x0003
        /*0082*/ 	.short	0x0018
        /*0084*/ 	.byte	0x00, 0xf0, 0x11, 0x00


	//----- nvinfo : EIATTR_KPARAM_INFO
	.align		4
.L_23:
        /*0088*/ 	.byte	0x04, 0x17
        /*008a*/ 	.short	(.L_25 - .L_24)
.L_24:
        /*008c*/ 	.word	0x00000000
        /*0090*/ 	.short	0x0002
        /*0092*/ 	.short	0x0010
        /*0094*/ 	.byte	0x00, 0xf4, 0x21, 0x00


	//----- nvinfo : EIATTR_KPARAM_INFO
	.align		4
.L_25:
        /*0098*/ 	.byte	0x04, 0x17
        /*009a*/ 	.short	(.L_27 - .L_26)
.L_26:
        /*009c*/ 	.word	0x00000000
        /*00a0*/ 	.short	0x0001
        /*00a2*/ 	.short	0x0008
        /*00a4*/ 	.byte	0x00, 0xf4, 0x21, 0x00


	//----- nvinfo : EIATTR_KPARAM_INFO
	.align		4
.L_27:
        /*00a8*/ 	.byte	0x04, 0x17
        /*00aa*/ 	.short	(.L_29 - .L_28)
.L_28:
        /*00ac*/ 	.word	0x00000000
        /*00b0*/ 	.short	0x0000
        /*00b2*/ 	.short	0x0000
        /*00b4*/ 	.byte	0x00, 0xf4, 0x21, 0x00


	//----- nvinfo : EIATTR_SPARSE_MMA_MASK
	.align		4
.L_29:
        /*00b8*/ 	.byte	0x03, 0x50
        /*00ba*/ 	.short	0x0000


	//----- nvinfo : EIATTR_MAXREG_COUNT
	.align		4
        /*00bc*/ 	.byte	0x03, 0x1b
        /*00be*/ 	.short	0x00ff


	//----- nvinfo : EIATTR_NUM_BARRIERS
	.align		4
        /*00c0*/ 	.byte	0x02, 0x4c
        /*00c2*/ 	.byte	0x01
	.zero		1


	//----- nvinfo : EIATTR_MERCURY_ISA_VERSION
	.align		4
        /*00c4*/ 	.byte	0x03, 0x5f
        /*00c6*/ 	.short	0x0101


	//----- nvinfo : EIATTR_INT_WARP_WIDE_INSTR_OFFSETS
	.align		4
        /*00c8*/ 	.byte	0x04, 0x31
        /*00ca*/ 	.short	(.L_31 - .L_30)


	//   ....[0]....
.L_30:
        /*00cc*/ 	.word	0x00001440


	//   ....[1]....
        /*00d0*/ 	.word	0x00001460


	//   ....[2]....
        /*00d4*/ 	.word	0x00001470


	//   ....[3]....
        /*00d8*/ 	.word	0x00001550


	//   ....[4]....
        /*00dc*/ 	.word	0x00001920


	//   ....[5]....
        /*00e0*/ 	.word	0x00001930


	//   ....[6]....
        /*00e4*/ 	.word	0x000019b0


	//   ....[7]....
        /*00e8*/ 	.word	0x000019c0


	//   ....[8]....
        /*00ec*/ 	.word	0x00002020


	//   ....[9]....
        /*00f0*/ 	.word	0x00002040


	//----- nvinfo : EIATTR_COOP_GROUP_MASK_REGIDS
	.align		4
.L_31:
        /*00f4*/ 	.byte	0x04, 0x29
        /*00f6*/ 	.short	(.L_33 - .L_32)


	//   ....[0]....
.L_32:
        /*00f8*/ 	.word	0xffffffff


	//   ....[1]....
        /*00fc*/ 	.word	0xffffffff


	//   ....[2]....
        /*0100*/ 	.word	0xffffffff


	//----- nvinfo : EIATTR_COOP_GROUP_INSTR_OFFSETS
	.align		4
.L_33:
        /*0104*/ 	.byte	0x04, 0x28
        /*0106*/ 	.short	(.L_35 - .L_34)


	//   ....[0]....
.L_34:
        /*0108*/ 	.word	0x00000160


	//   ....[1]....
        /*010c*/ 	.word	0x00000720


	//   ....[2]....
        /*0110*/ 	.word	0x00000cd0


	//----- nvinfo : EIATTR_MBARRIER_INSTR_OFFSETS
	.align		4
.L_35:
        /*0114*/ 	.byte	0x04, 0x39
        /*0116*/ 	.short	(.L_37 - .L_36)


	//   ....[0]....
.L_36:
        /*0118*/ 	.word	0x000015b0
        /*011c*/ 	.word	0x000000ff
        /*0120*/ 	.word	0x00024000
        /*0124*/ 	.short	0x0100
        /*0126*/ 	.byte	0x24
	.zero		1


	//   ....[1]....
        /*0128*/ 	.word	0x000015e0
        /*012c*/ 	.word	0x000000ff
        /*0130*/ 	.word	0x00024008
        /*0134*/ 	.short	0x0100
        /*0136*/ 	.byte	0x24
	.zero		1


	//   ....[2]....
        /*0138*/ 	.word	0x00001600
        /*013c*/ 	.word	0x000000ff
        /*0140*/ 	.word	0x00024010
        /*0144*/ 	.short	0x0100
        /*0146*/ 	.byte	0x24
	.zero		1


	//   ....[3]....
        /*0148*/ 	.word	0x00001a70
        /*014c*/ 	.word	0x000000ff
        /*0150*/ 	.word	0x00024000
        /*0154*/ 	.short	0x010a
        /*0156*/ 	.byte	0x15
	.zero		1


	//   ....[4]....
        /*0158*/ 	.word	0x00001f80
        /*015c*/ 	.word	0x000000ff
        /*0160*/ 	.word	0x00024000
        /*0164*/ 	.short	0x0108
        /*0166*/ 	.byte	0x24
	.zero		1


	//   ....[5]....
        /*0168*/ 	.word	0x000020e0
        /*016c*/ 	.word	0x000000ff
        /*0170*/ 	.word	0x00024008
        /*0174*/ 	.short	0x0108
        /*0176*/ 	.byte	0x24
	.zero		1


	//   ....[6]....
        /*0178*/ 	.word	0x000021c0
        /*017c*/ 	.word	0x000000ff
        /*0180*/ 	.word	0x00024010
        /*0184*/ 	.short	0x0108
        /*0186*/ 	.byte	0x24
	.zero		1


	//   ....[7]....
        /*0188*/ 	.word	0x00002330
        /*018c*/ 	.word	0x000000ff
        /*0190*/ 	.word	0x00024000
        /*0194*/ 	.short	0x010a
        /*0196*/ 	.byte	0x15
	.zero		1


	//----- nvinfo : EIATTR_NUM_MBARRIERS
	.align		4
.L_37:
        /*0198*/ 	.byte	0x03, 0x38
        /*019a*/ 	.short	0x0003


	//----- nvinfo : EIATTR_EXIT_INSTR_OFFSETS
	.align		4
        /*019c*/ 	.byte	0x04, 0x1c
        /*019e*/ 	.short	(.L_39 - .L_38)


	//   ....[0]....
.L_38:
        /*01a0*/ 	.word	0x00002320


	//----- nvinfo : EIATTR_REQNTID
	.align		4
.L_39:
        /*01a4*/ 	.byte	0x04, 0x10
        /*01a6*/ 	.short	(.L_41 - .L_40)
.L_40:
        /*01a8*/ 	.word	0x00000080
        /*01ac*/ 	.word	0x00000001
        /*01b0*/ 	.word	0x00000001


	//----- nvinfo : EIATTR_CRS_STACK_SIZE
	.align		4
.L_41:
        /*01b4*/ 	.byte	0x04, 0x1e
        /*01b6*/ 	.short	(.L_43 - .L_42)
.L_42:
        /*01b8*/ 	.word	0x00000000


	//----- nvinfo : EIATTR_CBANK_PARAM_SIZE
	.align		4
.L_43:
        /*01bc*/ 	.byte	0x03, 0x19
        /*01be*/ 	.short	0x0050


	//----- nvinfo : EIATTR_PARAM_CBANK
	.align		4
        /*01c0*/ 	.byte	0x04, 0x0a
        /*01c2*/ 	.short	(.L_45 - .L_44)
	.align		4
.L_44:
        /*01c4*/ 	.word	index@(.nv.constant0.gluon_wgmma)
        /*01c8*/ 	.short	0x0210
        /*01ca*/ 	.short	0x0050


	//----- nvinfo : EIATTR_SW_WAR
	.align		4
.L_45:
        /*01cc*/ 	.byte	0x04, 0x36
        /*01ce*/ 	.short	(.L_47 - .L_46)
.L_46:
        /*01d0*/ 	.word	0x00000008
.L_47:


//--------------------- .nv.callgraph             --------------------------
	.section	.nv.callgraph,"",@"SHT_CUDA_CALLGRAPH"
	.align	4
	.sectionentsize	8
	.align		4
        /*0000*/ 	.word	0x00000000
	.align		4
        /*0004*/ 	.word	0xffffffff
	.align		4
        /*0008*/ 	.word	0x00000000
	.align		4
        /*000c*/ 	.word	0xfffffffe
	.align		4
        /*0010*/ 	.word	0x00000000
	.align		4
        /*0014*/ 	.word	0xfffffffd
	.align		4
        /*0018*/ 	.word	0x00000000
	.align		4
        /*001c*/ 	.word	0xfffffffc


//--------------------- .text.gluon_wgmma         --------------------------
	.section	.text.gluon_wgmma,"ax",@progbits
	.align	128
        .global         gluon_wgmma
        .type           gluon_wgmma,@function
        .size           gluon_wgmma,(.L_x_52 - gluon_wgmma)
        .other          gluon_wgmma,@"STO_CUDA_ENTRY STV_DEFAULT"
gluon_wgmma:
.text.gluon_wgmma:
[----:B------:R-:W-:Y:S01]  /*0000*/  LDC R1, c[0x0][0x28] ;  /* 0x00000a00ff017b82 */ /* 0x000fe20000000800 */
[----:B------:R-:W1:Y:S07]  /*0010*/  S2R R0, SR_TID.X ;  /* 0x0000000000007919 */ /* 0x000e6e0000002100 */
[----:B------:R-:W2:Y:S01]  /*0020*/  S2UR UR4, SR_CgaCtaId ;  /* 0x00000000000479c3 */ /* 0x000ea20000008800 */
[----:B------:R-:W-:Y:S01]  /*0030*/  UMOV UR36, 0x400 ;  /* 0x0000040000247882 */ /* 0x000fe20000000000 */
[----:B------:R-:W-:Y:S01]  /*0040*/  ULDC UR6, c[0x0][0xc] ;  /* 0x0000030000067ab9 */ /* 0x000fe20000000800 */
[----:B------:R-:W-:Y:S01]  /*0050*/  ULDC.64 UR38, c[0x0][0x250] ;  /* 0x0000940000267ab9 */ /* 0x000fe20000000a00 */
[----:B------:R-:W-:Y:S01]  /*0060*/  UMOV UR55, URZ ;  /* 0x0000003f00377c82 */ /* 0x000fe20008000000 */
[----:B------:R-:W-:Y:S03]  /*0070*/  BSSY B0, `(.L_x_0) ;  /* 0x000001e000007945 */ /* 0x000fe60003800000 */
[----:B------:R-:W3:Y:S08]  /*0080*/  LDC R3, c[0x0][0x228] ;  /* 0x00008a00ff037b82 */ /* 0x000ef00000000800 */
[----:B------:R-:W4:Y:S08]  /*0090*/  LDC R10, c[0x0][0x230] ;  /* 0x00008c00ff0a7b82 */ /* 0x000f300000000800 */
[----:B------:R-:W-:Y:S01]  /*00a0*/  S2UR UR53, SR_CTAID.Y ;  /* 0x00000000003579c3 */ /* 0x000fe20000002600 */
[----:B--2---:R-:W-:-:S03]  /*00b0*/  ULEA UR36, UR4, UR36, 0x18 ;  /* 0x0000002404247291 */ /* 0x004fc6000f8ec03f */
[----:B------:R-:W-:Y:S01]  /*00c0*/  ULDC UR4, c[0x0][0x10] ;  /* 0x0000040000047ab9 */ /* 0x000fe20000000800 */
[----:B-1----:R-:W-:-:S03]  /*00d0*/  LOP3.LUT R2, R0, 0x7f, RZ, 0xc0, !PT ;  /* 0x0000007f00027812 */ /* 0x002fc600078ec0ff */
[----:B------:R-:W1:Y:S01]  /*00e0*/  S2UR UR5, SR_CTAID.Z ;  /* 0x00000000000579c3 */ /* 0x000e620000002700 */
[----:B---3--:R-:W-:Y:S01]  /*00f0*/  VIADD R3, R3, 0xffffffff ;  /* 0xffffffff03037836 */ /* 0x008fe20000000000 */
[C---:B------:R-:W-:Y:S02]  /*0100*/  ISETP.GE.U32.AND P0, PT, R2.reuse, 0x20, PT ;  /* 0x000000200200780c */ /* 0x040fe40003f06070 */
[C---:B------:R-:W-:Y:S02]  /*0110*/  ISETP.NE.U32.AND P2, PT, R2.reuse, RZ, PT ;  /* 0x000000ff0200720c */ /* 0x040fe40003f45070 */
[----:B------:R-:W-:Y:S02]  /*0120*/  LEA R11, R2, UR36, 0x2 ;  /* 0x00000024020b7c11 */ /* 0x000fe4000f8e10ff */
[----:B------:R-:W2:Y:S01]  /*0130*/  S2UR UR54, SR_CTAID.X ;  /* 0x00000000003679c3 */ /* 0x000ea20000002500 */
[----:B----4-:R-:W-:-:S06]  /*0140*/  VIADD R12, R10, 0xffffffff ;  /* 0xffffffff0a0c7836 */ /* 0x010fcc0000000000 */
[----:B------:R3:W-:Y:S01]  /*0150*/  @!P0 STS [R11], RZ ;  /* 0x000000ff0b008388 */ /* 0x0007e20000000800 */
[----:B------:R-:W-:-:S03]  /*0160*/  NOP ;  /* 0x0000000000007918 */ /* 0x000fc60000000000 */
[----:B------:R3:W-:Y:S01]  /*0170*/  @!P2 STS [UR36+0x24], R3 ;  /* 0x00002403ff00a988 */ /* 0x0007e20008000824 */
[----:B-1----:R-:W-:-:S03]  /*0180*/  UIMAD UR4, UR5, UR4, UR53 ;  /* 0x00000004050472a4 */ /* 0x002fc6000f8e0235 */
[----:B------:R3:W-:Y:S01]  /*0190*/  @!P2 STS [UR36+0x20], R12 ;  /* 0x0000200cff00a988 */ /* 0x0007e20008000824 */
[----:B--2---:R-:W-:-:S04]  /*01a0*/  UIMAD UR4, UR4, UR6, UR54 ;  /* 0x00000006040472a4 */ /* 0x004fc8000f8e0236 */
[----:B------:R-:W-:-:S04]  /*01b0*/  UIMAD UR8, UR4, 0x180, URZ ;  /* 0x00000180040878a4 */ /* 0x000fc8000f8e023f */
[----:B------:R-:W-:-:S04]  /*01c0*/  UIADD3 UR4, UP0, UR8, UR38, URZ ;  /* 0x0000002608047290 */ /* 0x000fc8000ff1e03f */
[----:B------:R-:W-:Y:S01]  /*01d0*/  ULEA.HI.X.SX32 UR5, UR8, UR39, 0x1, UP0 ;  /* 0x0000002708057291 */ /* 0x000fe200080f0e3f */
[----:B---3--:R-:W-:Y:S11]  /*01e0*/  @P2 BRA `(.L_x_1) ;  /* 0x0000000000182947 */ /* 0x008ff60003800000 */
[----:B------:R-:W1:Y:S01]  /*01f0*/  LDS R4, [UR36+0x8] ;  /* 0x00000824ff047984 */ /* 0x000e620008000800 */
[----:B------:R-:W2:Y:S01]  /*0200*/  LDC.64 R6, c[0x0][0x210] ;  /* 0x00008400ff067b82 */ /* 0x000ea20000000a00 */
[----:B------:R-:W-:Y:S02]  /*0210*/  IMAD.MOV.U32 R5, RZ, RZ, 0x70 ;  /* 0x00000070ff057424 */ /* 0x000fe400078e00ff */
[----:B--2---:R2:W-:Y:S03]  /*0220*/  STS.64 [UR36], R6 ;  /* 0x00000006ff007988 */ /* 0x0045e60008000a24 */
[----:B-1----:R-:W-:-:S05]  /*0230*/  LOP3.LUT R4, R4, 0x10, R5, 0xd8, !PT ;  /* 0x0000001004047812 */ /* 0x002fca00078ed805 */
[----:B------:R2:W-:Y:S02]  /*0240*/  STS [UR36+0x8], R4 ;  /* 0x00000804ff007988 */ /* 0x0005e40008000824 */
.L_x_1:
[----:B------:R-:W-:Y:S05]  /*0250*/  BSYNC B0 ;  /* 0x0000000000007941 */ /* 0x000fea0003800000 */
.L_x_0:
[----:B------:R-:W-:Y:S04]  /*0260*/  BSSY B0, `(.L_x_2) ;  /* 0x000000a000007945 */ /* 0x000fe80003800000 */
[----:B------:R-:W-:Y:S05]  /*0270*/  @P2 BRA `(.L_x_3) ;  /* 0x0000000000202947 */ /* 0x000fea0003800000 */
[----:B--2---:R-:W1:Y:S01]  /*0280*/  LDS R4, [UR36+0x34] ;  /* 0x00003424ff047984 */ /* 0x004e620008000800 */
[----:B------:R-:W-:Y:S02]  /*0290*/  IMAD.MOV.U32 R5, RZ, RZ, 0x3f000000 ;  /* 0x3f000000ff057424 */ /* 0x000fe400078e00ff */
[----:B------:R-:W-:Y:S01]  /*02a0*/  @!P2 IMAD.MOV.U32 R6, RZ, RZ, 0x7f ;  /* 0x0000007fff06a424 */ /* 0x000fe200078e00ff */
[----:B------:R-:W2:Y:S02]  /*02b0*/  @!P2 LDS R7, [UR36+0x38] ;  /* 0x00003824ff07a984 */ /* 0x000ea40008000800 */
[----:B-1----:R-:W-:Y:S02]  /*02c0*/  LOP3.LUT R4, R4, 0xff000000, R5, 0xb8, !PT ;  /* 0xff00000004047812 */ /* 0x002fe400078eb805 */
[----:B--2---:R-:W-:-:S03]  /*02d0*/  @!P2 LOP3.LUT R5, R7, 0xff, R6, 0xb8, !PT ;  /* 0x000000ff0705a812 */ /* 0x004fc600078eb806 */
[----:B------:R1:W-:Y:S04]  /*02e0*/  STS [UR36+0x34], R4 ;  /* 0x00003404ff007988 */ /* 0x0003e80008000824 */
[----:B------:R1:W-:Y:S02]  /*02f0*/  @!P2 STS [UR36+0x38], R5 ;  /* 0x00003805ff00a988 */ /* 0x0003e40008000824 */
.L_x_3:
[----:B------:R-:W-:Y:S05]  /*0300*/  BSYNC B0 ;  /* 0x0000000000007941 */ /* 0x000fea0003800000 */
.L_x_2:
[----:B------:R-:W-:Y:S04]  /*0310*/  BSSY B0, `(.L_x_4) ;  /* 0x000000e000007945 */ /* 0x000fe80003800000 */
[----:B------:R-:W-:Y:S05]  /*0320*/  @P2 BRA `(.L_x_5) ;  /* 0x0000000000302947 */ /* 0x000fea0003800000 */
[----:B-1----:R-:W1:Y:S01]  /*0330*/  LDS R5, [UR36+0x34] ;  /* 0x00003424ff057984 */ /* 0x002e620008000800 */
[----:B--2---:R-:W2:Y:S03]  /*0340*/  LDC.64 R6, c[0x0][0x238] ;  /* 0x00008e00ff067b82 */ /* 0x004ea60000000a00 */
[----:B------:R-:W3:Y:S01]  /*0350*/  LDS R4, [UR36+0x1c] ;  /* 0x00001c24ff047984 */ /* 0x000ee20008000800 */
[C---:B--2---:R-:W-:Y:S01]  /*0360*/  SHF.L.U64.HI R7, R6.reuse, 0x1, R7 ;  /* 0x0000000106077819 */ /* 0x044fe20000010207 */
[----:B------:R-:W-:-:S03]  /*0370*/  IMAD.SHL.U32 R6, R6, 0x2, RZ ;  /* 0x0000000206067824 */ /* 0x000fc600078e00ff */
[--C-:B------:R-:W-:Y:S02]  /*0380*/  SHF.R.U32.HI R9, RZ, 0x4, R7.reuse ;  /* 0x00000004ff097819 */ /* 0x100fe40000011607 */
[----:B------:R-:W-:-:S05]  /*0390*/  SHF.R.U64 R6, R6, 0x4, R7 ;  /* 0x0000000406067819 */ /* 0x000fca0000001207 */
[----:B------:R4:W-:Y:S01]  /*03a0*/  STS [UR36+0xc], R6 ;  /* 0x00000c06ff007988 */ /* 0x0009e20008000824 */
[----:B-1----:R-:W-:Y:S02]  /*03b0*/  LOP3.LUT R5, R5, 0x7, RZ, 0xb8, !PT ;  /* 0x0000000705057812 */ /* 0x002fe400078eb8ff */
[----:B---3--:R-:W-:-:S03]  /*03c0*/  LOP3.LUT R4, R4, 0xf, R9, 0xb8, !PT ;  /* 0x0000000f04047812 */ /* 0x008fc600078eb809 */
[----:B------:R4:W-:Y:S04]  /*03d0*/  STS [UR36+0x34], R5 ;  /* 0x00003405ff007988 */ /* 0x0009e80008000824 */
[----:B------:R4:W-:Y:S02]  /*03e0*/  STS [UR36+0x1c], R4 ;  /* 0x00001c04ff007988 */ /* 0x0009e40008000824 */
.L_x_5:
[----:B------:R-:W-:Y:S05]  /*03f0*/  BSYNC B0 ;  /* 0x0000000000007941 */ /* 0x000fea0003800000 */
.L_x_4:
[----:B------:R-:W-:Y:S04]  /*0400*/  BSSY B1, `(.L_x_6) ;  /* 0x000001a000017945 */ /* 0x000fe80003800000 */
[----:B------:R-:W-:Y:S04]  /*0410*/  BSSY B0, `(.L_x_7) ;  /* 0x0000015000007945 */ /* 0x000fe80003800000 */
[----:B------:R-:W-:Y:S05]  /*0420*/  @P2 BRA `(.L_x_8) ;  /* 0x0000000000202947 */ /* 0x000fea0003800000 */
[----:B-12-4-:R-:W1:Y:S02]  /*0430*/  LDS R4, [UR36+0x34] ;  /* 0x00003424ff047984 */ /* 0x016e640008000800 */
[----:B-1----:R-:W-:-:S05]  /*0440*/  LOP3.LUT R4, R4, 0x38, RZ, 0xb8, !PT ;  /* 0x0000003804047812 */ /* 0x002fca00078eb8ff */
[----:B------:R1:W-:Y:S01]  /*0450*/  STS [UR36+0x34], R4 ;  /* 0x00003404ff007988 */ /* 0x0003e20008000824 */
[----:B------:R-:W-:Y:S05]  /*0460*/  @P2 BRA `(.L_x_9) ;  /* 0x0000000000202947 */ /* 0x000fea0003800000 */
[----:B-1----:R-:W1:Y:S01]  /*0470*/  LDS R4, [UR36+0x8] ;  /* 0x00000824ff047984 */ /* 0x002e620008000800 */
[----:B------:R-:W-:-:S05]  /*0480*/  IMAD.MOV.U32 R5, RZ, RZ, 0x780 ;  /* 0x00000780ff057424 */ /* 0x000fca00078e00ff */
[----:B-1----:R-:W-:-:S05]  /*0490*/  LOP3.LUT R4, R4, 0x300, R5, 0xd8, !PT ;  /* 0x0000030004047812 */ /* 0x002fca00078ed805 */
[----:B------:R3:W-:Y:S02]  /*04a0*/  STS [UR36+0x8], R4 ;  /* 0x00000804ff007988 */ /* 0x0007e40008000824 */
.L_x_8:
[----:B------:R-:W-:Y:S05]  /*04b0*/  @P2 BRA `(.L_x_10) ;  /* 0x0000000000282947 */ /* 0x000fea0003800000 */
[----:B-1234-:R-:W1:Y:S02]  /*04c0*/  LDS R4, [UR36+0x8] ;  /* 0x00000824ff047984 */ /* 0x01ee640008000800 */
[----:B-1----:R-:W-:-:S05]  /*04d0*/  LOP3.LUT R4, R4, 0x1800, RZ, 0xb8, !PT ;  /* 0x0000180004047812 */ /* 0x002fca00078eb8ff */
[----:B------:R2:W-:Y:S02]  /*04e0*/  STS [UR36+0x8], R4 ;  /* 0x00000804ff007988 */ /* 0x0005e40008000824 */
.L_x_9:
[----:B------:R-:W-:Y:S05]  /*04f0*/  @P2 BREAK B0 ;  /* 0x0000000000002942 */ /* 0x000fea0003800000 */
[----:B------:R-:W-:Y:S05]  /*0500*/  @P2 BRA `(.L_x_11) ;  /* 0x0000000000242947 */ /* 0x000fea0003800000 */
[----:B------:R-:W3:Y:S01]  /*0510*/  LDS R5, [UR36+0x8] ;  /* 0x00000824ff057984 */ /* 0x000ee20008000800 */
[----:B-12---:R-:W-:-:S05]  /*0520*/  IMAD.MOV.U32 R4, RZ, RZ, 0x6000 ;  /* 0x00006000ff047424 */ /* 0x006fca00078e00ff */
[----:B---3--:R-:W-:-:S04]  /*0530*/  LOP3.LUT R4, R5, 0x6000, R4, 0xd8, !PT ;  /* 0x0000600005047812 */ /* 0x008fc800078ed804 */
[----:B------:R-:W-:-:S05]  /*0540*/  LOP3.LUT R4, R4, 0x400000, RZ, 0xb8, !PT ;  /* 0x0040000004047812 */ /* 0x000fca00078eb8ff */
[----:B------:R5:W-:Y:S02]  /*0550*/  STS [UR36+0x8], R4 ;  /* 0x00000804ff007988 */ /* 0x000be40008000824 */
.L_x_10:
[----:B------:R-:W-:Y:S05]  /*0560*/  BSYNC B0 ;  /* 0x0000000000007941 */ /* 0x000fea0003800000 */
.L_x_7:
[----:B-12345:R-:W1:Y:S02]  /*0570*/  @!P2 LDS R4, [UR36+0x8] ;  /* 0x00000824ff04a984 */ /* 0x03ee640008000800 */
[----:B-1----:R-:W-:-:S05]  /*0580*/  @!P2 LOP3.LUT R4, R4, 0x8000, RZ, 0xb8, !PT ;  /* 0x000080000404a812 */ /* 0x002fca00078eb8ff */
[----:B------:R3:W-:Y:S02]  /*0590*/  @!P2 STS [UR36+0x8], R4 ;  /* 0x00000804ff00a988 */ /* 0x0007e40008000824 */
.L_x_11:
[----:B------:R-:W-:Y:S05]  /*05a0*/  BSYNC B1 ;  /* 0x0000000000017941 */ /* 0x000fea0003800000 */
.L_x_6:
[----:B------:R-:W-:Y:S05]  /*05b0*/  WARPSYNC.ALL ;  /* 0x0000000000007948 */ /* 0x000fea0003800000 */
[----:B------:R-:W4:Y:S02]  /*05c0*/  LDC R6, c[0x0][0x22c] ;  /* 0x00008b00ff067b82 */ /* 0x000f240000000800 */
[----:B----4-:R-:W-:Y:S01]  /*05d0*/  VIADD R6, R6, 0xffffffff ;  /* 0xffffffff06067836 */ /* 0x010fe20000000000 */
[----:B------:R-:W-:Y:S06]  /*05e0*/  @P0 BRA `(.L_x_12) ;  /* 0x0000000000280947 */ /* 0x000fec0003800000 */
[----:B-123--:R-:W1:Y:S01]  /*05f0*/  S2R R4, SR_LANEID ;  /* 0x0000000000047919 */ /* 0x00ee620000000000 */
[----:B------:R-:W-:Y:S05]  /*0600*/  WARPSYNC.ALL ;  /* 0x0000000000007948 */ /* 0x000fea0003800000 */
[----:B-1----:R-:W-:-:S05]  /*0610*/  IMAD.SHL.U32 R7, R4, 0x4, RZ ;  /* 0x0000000404077824 */ /* 0x002fca00078e00ff */
[----:B------:R-:W1:Y:S01]  /*0620*/  LDS R9, [R7+UR36] ;  /* 0x0000002407097984 */ /* 0x000e620008000800 */
[----:B------:R-:W-:-:S05]  /*0630*/  IADD3 R4, P1, R7, UR4, RZ ;  /* 0x0000000407047c10 */ /* 0x000fca000ff3e0ff */
[----:B------:R-:W-:-:S05]  /*0640*/  IMAD.X R5, RZ, RZ, UR5, P1 ;  /* 0x00000005ff057e24 */ /* 0x000fca00088e06ff */
[----:B-1----:R4:W5:Y:S01]  /*0650*/  ATOMG.E.EXCH.STRONG.GPU PT, RZ, [R4], R9 ;  /* 0x0000000904ff73a8 */ /* 0x00296200041ee100 */
[----:B------:R-:W-:-:S04]  /*0660*/  DEPBAR {5,4,3,2,1,0} ;  /* 0x0000003f0000791a */ /* 0x000fc80000000000 */
[----:B------:R4:W-:Y:S01]  /*0670*/  UTMACCTL.IV [UR4] ;  /* 0x00000000040079b9 */ /* 0x0009e20008000000 */
[----:B------:R-:W-:Y:S01]  /*0680*/  NOP ;  /* 0x0000000000007918 */ /* 0x000fe20000000000 */
.L_x_12:
[----:B------:R-:W-:Y:S05]  /*0690*/  @P0 BRA `(.L_x_13) ;  /* 0x00000000000c0947 */ /* 0x000fea0003800000 */
[----:B------:R0:W-:Y:S01]  /*06a0*/  UTMACMDFLUSH ;  /* 0x00000000000079b7 */ /* 0x0001e20000000000 */
[----:B------:R-:W-:Y:S05]  /*06b0*/  @P0 BRA `(.L_x_13) ;  /* 0x0000000000040947 */ /* 0x000fea0003800000 */
[----:B------:R-:W-:-:S04]  /*06c0*/  DEPBAR.LE SB0, 0x0 ;  /* 0x000080000000791a */ /* 0x000fc80000000000 */
.L_x_13:
[----:B------:R-:W-:Y:S05]  /*06d0*/  WARPSYNC.ALL ;  /* 0x0000000000007948 */ /* 0x000fea0003800000 */
[----:B-----5:R-:W-:Y:S06]  /*06e0*/  BAR.SYNC.DEFER_BLOCKING 0x0 ;  /* 0x0000000000007b1d */ /* 0x020fec0000010000 */
[----:B------:R-:W-:Y:S02]  /*06f0*/  BSSY B1, `(.L_x_14) ;  /* 0x000000b000017945 */ /* 0x000fe40003800000 */
[----:B------:R-:W-:Y:S06]  /*0700*/  BAR.SYNC.DEFER_BLOCKING 0x0 ;  /* 0x0000000000007b1d */ /* 0x000fec0000010000 */
[----:B------:R5:W-:Y:S01]  /*0710*/  @!P0 STS [R11], RZ ;  /* 0x000000ff0b008388 */ /* 0x000be20000000800 */
[----:B------:R-:W-:Y:S01]  /*0720*/  NOP ;  /* 0x0000000000007918 */ /* 0x000fe20000000000 */
[----:B------:R-:W-:Y:S05]  /*0730*/  @P2 BRA `(.L_x_15) ;  /* 0x0000000000182947 */ /* 0x000fea0003800000 */
[----:B-1234-:R-:W1:Y:S01]  /*0740*/  LDS R4, [UR36+0x8] ;  /* 0x00000824ff047984 */ /* 0x01ee620008000800 */
[----:B------:R-:W2:Y:S01]  /*0750*/  LDC.64 R8, c[0x0][0x218] ;  /* 0x00008600ff087b82 */ /* 0x000ea20000000a00 */
[----:B------:R-:W-:Y:S02]  /*0760*/  IMAD.MOV.U32 R5, RZ, RZ, 0x70 ;  /* 0x00000070ff057424 */ /* 0x000fe400078e00ff */
[----:B--2---:R2:W-:Y:S03]  /*0770*/  STS.64 [UR36], R8 ;  /* 0x00000008ff007988 */ /* 0x0045e60008000a24 */
[----:B-1----:R-:W-:-:S05]  /*0780*/  LOP3.LUT R4, R4, 0x10, R5, 0xd8, !PT ;  /* 0x0000001004047812 */ /* 0x002fca00078ed805 */
[----:B------:R2:W-:Y:S02]  /*0790*/  STS [UR36+0x8], R4 ;  /* 0x00000804ff007988 */ /* 0x0005e40008000824 */
.L_x_15:
[----:B----4-:R-:W-:Y:S05]  /*07a0*/  BSYNC B1 ;  /* 0x0000000000017941 */ /* 0x010fea0003800000 */
.L_x_14:
[----:B------:R-:W-:Y:S04]  /*07b0*/  BSSY B1, `(.L_x_16) ;  /* 0x000000a000017945 */ /* 0x000fe80003800000 */
[----:B------:R-:W-:Y:S05]  /*07c0*/  @P2 BRA `(.L_x_17) ;  /* 0x0000000000202947 */ /* 0x000fea0003800000 */
[----:B-123--:R-:W1:Y:S01]  /*07d0*/  LDS R4, [UR36+0x34] ;  /* 0x00003424ff047984 */ /* 0x00ee620008000800 */
[----:B------:R-:W-:Y:S02]  /*07e0*/  IMAD.MOV.U32 R7, RZ, RZ, 0x3f000000 ;  /* 0x3f000000ff077424 */ /* 0x000fe400078e00ff */
[----:B------:R-:W-:Y:S01]  /*07f0*/  @!P2 IMAD.MOV.U32 R8, RZ, RZ, 0x7f ;  /* 0x0000007fff08a424 */ /* 0x000fe200078e00ff */
[----:B------:R-:W2:Y:S02]  /*0800*/  @!P2 LDS R5, [UR36+0x38] ;  /* 0x00003824ff05a984 */ /* 0x000ea40008000800 */
[----:B-1----:R-:W-:Y:S02]  /*0810*/  LOP3.LUT R4, R4, 0xff000000, R7, 0xb8, !PT ;  /* 0xff00000004047812 */ /* 0x002fe400078eb807 */
[----:B--2---:R-:W-:-:S03]  /*0820*/  @!P2 LOP3.LUT R5, R5, 0xff, R8, 0xb8, !PT ;  /* 0x000000ff0505a812 */ /* 0x004fc600078eb808 */
[----:B------:R4:W-:Y:S04]  /*0830*/  STS [UR36+0x34], R4 ;  /* 0x00003404ff007988 */ /* 0x0009e80008000824 */
[----:B------:R4:W-:Y:S02]  /*0840*/  @!P2 STS [UR36+0x38], R5 ;  /* 0x00003805ff00a988 */ /* 0x0009e40008000824 */
.L_x_17:
[----:B------:R-:W-:Y:S05]  /*0850*/  BSYNC B1 ;  /* 0x0000000000017941 */ /* 0x000fea0003800000 */
.L_x_16:
[----:B------:R-:W-:Y:S04]  /*0860*/  BSSY B1, `(.L_x_18) ;  /* 0x0000004000017945 */ /* 0x000fe80003800000 */
[----:B------:R-:W-:Y:S05]  /*0870*/  @P2 BRA `(.L_x_19) ;  /* 0x0000000000082947 */ /* 0x000fea0003800000 */
[----:B------:R1:W-:Y:S04]  /*0880*/  STS [UR36+0x24], R12 ;  /* 0x0000240cff007988 */ /* 0x0003e80008000824 */
[----:B------:R1:W-:Y:S02]  /*0890*/  STS [UR36+0x20], R6 ;  /* 0x00002006ff007988 */ /* 0x0003e40008000824 */
.L_x_19:
[----:B------:R-:W-:Y:S05]  /*08a0*/  BSYNC B1 ;  /* 0x0000000000017941 */ /* 0x000fea0003800000 */
.L_x_18:
[----:B------:R-:W-:Y:S04]  /*08b0*/  BSSY B1, `(.L_x_20) ;  /* 0x000000e000017945 */ /* 0x000fe80003800000 */
[----:B------:R-:W-:Y:S05]  /*08c0*/  @P2 BRA `(.L_x_21) ;  /* 0x0000000000302947 */ /* 0x000fea0003800000 */
[----:B----4-:R-:W4:Y:S01]  /*08d0*/  LDS R5, [UR36+0x34] ;  /* 0x00003424ff057984 */ /* 0x010f220008000800 */
[----:B-1----:R-:W1:Y:S03]  /*08e0*/  LDC.64 R12, c[0x0][0x240] ;  /* 0x00009000ff0c7b82 */ /* 0x002e660000000a00 */
[----:B--23--:R-:W2:Y:S01]  /*08f0*/  LDS R4, [UR36+0x1c] ;  /* 0x00001c24ff047984 */ /* 0x00cea20008000800 */
[C---:B-1----:R-:W-:Y:S01]  /*0900*/  SHF.L.U64.HI R8, R12.reuse, 0x1, R13 ;  /* 0x000000010c087819 */ /* 0x042fe2000001020d */
[----:B------:R-:W-:-:S03]  /*0910*/  IMAD.SHL.U32 R7, R12, 0x2, RZ ;  /* 0x000000020c077824 */ /* 0x000fc600078e00ff */
[--C-:B------:R-:W-:Y:S02]  /*0920*/  SHF.R.U32.HI R9, RZ, 0x4, R8.reuse ;  /* 0x00000004ff097819 */ /* 0x100fe40000011608 */
[----:B------:R-:W-:-:S05]  /*0930*/  SHF.R.U64 R7, R7, 0x4, R8 ;  /* 0x0000000407077819 */ /* 0x000fca0000001208 */
[----:B------:R1:W-:Y:S01]  /*0940*/  STS [UR36+0xc], R7 ;  /* 0x00000c07ff007988 */ /* 0x0003e20008000824 */
[----:B----4-:R-:W-:Y:S02]  /*0950*/  LOP3.LUT R5, R5, 0x7, RZ, 0xb8, !PT ;  /* 0x0000000705057812 */ /* 0x010fe400078eb8ff */
[----:B--2---:R-:W-:-:S03]  /*0960*/  LOP3.LUT R4, R4, 0xf, R9, 0xb8, !PT ;  /* 0x0000000f04047812 */ /* 0x004fc600078eb809 */
[----:B------:R1:W-:Y:S04]  /*0970*/  STS [UR36+0x34], R5 ;  /* 0x00003405ff007988 */ /* 0x0003e80008000824 */
[----:B------:R1:W-:Y:S02]  /*0980*/  STS [UR36+0x1c], R4 ;  /* 0x00001c04ff007988 */ /* 0x0003e40008000824 */
.L_x_21:
[----:B------:R-:W-:Y:S05]  /*0990*/  BSYNC B1 ;  /* 0x0000000000017941 */ /* 0x000fea0003800000 */
.L_x_20:
[----:B------:R-:W-:Y:S04]  /*09a0*/  BSSY B2, `(.L_x_22) ;  /* 0x000001a000027945 */ /* 0x000fe80003800000 */
[----:B------:R-:W-:Y:S04]  /*09b0*/  BSSY B1, `(.L_x_23) ;  /* 0x0000015000017945 */ /* 0x000fe80003800000 */
[----:B------:R-:W-:Y:S05]  /*09c0*/  @P2 BRA `(.L_x_24) ;  /* 0x0000000000202947 */ /* 0x000fea0003800000 */
[----:B-1234-:R-:W1:Y:S02]  /*09d0*/  LDS R4, [UR36+0x34] ;  /* 0x00003424ff047984 */ /* 0x01ee640008000800 */
[----:B-1----:R-:W-:-:S05]  /*09e0*/  LOP3.LUT R4, R4, 0x38, RZ, 0xb8, !PT ;  /* 0x0000003804047812 */ /* 0x002fca00078eb8ff */
[----:B------:R1:W-:Y:S01]  /*09f0*/  STS [UR36+0x34], R4 ;  /* 0x00003404ff007988 */ /* 0x0003e20008000824 */
[----:B------:R-:W-:Y:S05]  /*0a00*/  @P2 BRA `(.L_x_25) ;  /* 0x0000000000202947 */ /* 0x000fea0003800000 */
[----:B-1----:R-:W1:Y:S01]  /*0a10*/  LDS R4, [UR36+0x8] ;  /* 0x00000824ff047984 */ /* 0x002e620008000800 */
[----:B------:R-:W-:-:S05]  /*0a20*/  IMAD.MOV.U32 R5, RZ, RZ, 0x780 ;  /* 0x00000780ff057424 */ /* 0x000fca00078e00ff */
[----:B-1----:R-:W-:-:S05]  /*0a30*/  LOP3.LUT R4, R4, 0x300, R5, 0xd8, !PT ;  /* 0x0000030004047812 */ /* 0x002fca00078ed805 */
[----:B------:R1:W-:Y:S02]  /*0a40*/  STS [UR36+0x8], R4 ;  /* 0x00000804ff007988 */ /* 0x0003e40008000824 */
.L_x_24:
[----:B------:R-:W-:Y:S05]  /*0a50*/  @P2 BRA `(.L_x_26) ;  /* 0x0000000000282947 */ /* 0x000fea0003800000 */
[----:B-1234-:R-:W1:Y:S02]  /*0a60*/  LDS R4, [UR36+0x8] ;  /* 0x00000824ff047984 */ /* 0x01ee640008000800 */
[----:B-1----:R-:W-:-:S05]  /*0a70*/  LOP3.LUT R4, R4, 0x1800, RZ, 0xb8, !PT ;  /* 0x0000180004047812 */ /* 0x002fca00078eb8ff */
[----:B------:R2:W-:Y:S02]  /*0a80*/  STS [UR36+0x8], R4 ;  /* 0x00000804ff007988 */ /* 0x0005e40008000824 */
.L_x_25:
[----:B------:R-:W-:Y:S05]  /*0a90*/  @P2 BREAK B1 ;  /* 0x0000000000012942 */ /* 0x000fea0003800000 */
[----:B------:R-:W-:Y:S05]  /*0aa0*/  @P2 BRA `(.L_x_27) ;  /* 0x0000000000242947 */ /* 0x000fea0003800000 */
[----:B-12---:R-:W1:Y:S01]  /*0ab0*/  LDS R4, [UR36+0x8] ;  /* 0x00000824ff047984 */ /* 0x006e620008000800 */
[----:B------:R-:W-:-:S05]  /*0ac0*/  IMAD.MOV.U32 R5, RZ, RZ, 0x6000 ;  /* 0x00006000ff057424 */ /* 0x000fca00078e00ff */
[----:B-1----:R-:W-:-:S04]  /*0ad0*/  LOP3.LUT R4, R4, 0x6000, R5, 0xd8, !PT ;  /* 0x0000600004047812 */ /* 0x002fc800078ed805 */
[----:B------:R-:W-:-:S05]  /*0ae0*/  LOP3.LUT R4, R4, 0x400000, RZ, 0xb8, !PT ;  /* 0x0040000004047812 */ /* 0x000fca00078eb8ff */
[----:B------:R1:W-:Y:S02]  /*0af0*/  STS [UR36+0x8], R4 ;  /* 0x00000804ff007988 */ /* 0x0003e40008000824 */
.L_x_26:
[----:B------:R-:W-:Y:S05]  /*0b00*/  BSYNC B1 ;  /* 0x0000000000017941 */ /* 0x000fea0003800000 */
.L_x_23:
[----:B-1234-:R-:W1:Y:S02]  /*0b10*/  @!P2 LDS R4, [UR36+0x8] ;  /* 0x00000824ff04a984 */ /* 0x01ee640008000800 */
[----:B-1----:R-:W-:-:S05]  /*0b20*/  @!P2 LOP3.LUT R4, R4, 0x8000, RZ, 0xb8, !PT ;  /* 0x000080000404a812 */ /* 0x002fca00078eb8ff */
[----:B------:R3:W-:Y:S02]  /*0b30*/  @!P2 STS [UR36+0x8], R4 ;  /* 0x00000804ff00a988 */ /* 0x0007e40008000824 */
.L_x_27:
[----:B------:R-:W-:Y:S05]  /*0b40*/  BSYNC B2 ;  /* 0x0000000000027941 */ /* 0x000fea0003800000 */
.L_x_22:
[----:B------:R-:W-:Y:S05]  /*0b50*/  WARPSYNC.ALL ;  /* 0x0000000000007948 */ /* 0x000fea0003800000 */
[----:B------:R-:W-:-:S04]  /*0b60*/  UIADD3 UR7, UR8, 0x80, URZ ;  /* 0x0000008008077890 */ /* 0x000fc8000fffe03f */
[----:B------:R-:W-:-:S04]  /*0b70*/  UIADD3 UR6, UP0, UR7, UR38, URZ ;  /* 0x0000002607067290 */ /* 0x000fc8000ff1e03f */
[----:B------:R-:W-:Y:S01]  /*0b80*/  ULEA.HI.X.SX32 UR7, UR7, UR39, 0x1, UP0 ;  /* 0x0000002707077291 */ /* 0x000fe200080f0e3f */
[----:B------:R-:W-:Y:S11]  /*0b90*/  @P0 BRA `(.L_x_28) ;  /* 0x0000000000280947 */ /* 0x000ff60003800000 */
[----:B-123--:R-:W1:Y:S01]  /*0ba0*/  S2R R4, SR_LANEID ;  /* 0x0000000000047919 */ /* 0x00ee620000000000 */
[----:B------:R-:W-:Y:S05]  /*0bb0*/  WARPSYNC.ALL ;  /* 0x0000000000007948 */ /* 0x000fea0003800000 */
[----:B-1----:R-:W-:-:S05]  /*0bc0*/  IMAD.SHL.U32 R8, R4, 0x4, RZ ;  /* 0x0000000404087824 */ /* 0x002fca00078e00ff */
[----:B------:R-:W1:Y:S01]  /*0bd0*/  LDS R7, [R8+UR36] ;  /* 0x0000002408077984 */ /* 0x000e620008000800 */
[----:B------:R-:W-:-:S05]  /*0be0*/  IADD3 R4, P1, R8, UR6, RZ ;  /* 0x0000000608047c10 */ /* 0x000fca000ff3e0ff */
[----:B------:R-:W-:-:S05]  /*0bf0*/  IMAD.X R5, RZ, RZ, UR7, P1 ;  /* 0x00000007ff057e24 */ /* 0x000fca00088e06ff */
[----:B-1----:R4:W2:Y:S01]  /*0c00*/  ATOMG.E.EXCH.STRONG.GPU PT, RZ, [R4], R7 ;  /* 0x0000000704ff73a8 */ /* 0x0028a200041ee100 */
[----:B------:R-:W-:-:S04]  /*0c10*/  DEPBAR {5,4,3,2,1,0} ;  /* 0x0000003f0000791a */ /* 0x000fc80000000000 */
[----:B------:R4:W-:Y:S01]  /*0c20*/  UTMACCTL.IV [UR6] ;  /* 0x00000000060079b9 */ /* 0x0009e20008000000 */
[----:B------:R-:W-:Y:S01]  /*0c30*/  NOP ;  /* 0x0000000000007918 */ /* 0x000fe20000000000 */
.L_x_28:
[----:B------:R-:W-:Y:S05]  /*0c40*/  @P0 BRA `(.L_x_29) ;  /* 0x00000000000c0947 */ /* 0x000fea0003800000 */
[----:B------:R0:W-:Y:S01]  /*0c50*/  UTMACMDFLUSH ;  /* 0x00000000000079b7 */ /* 0x0001e20000000000 */
[----:B------:R-:W-:Y:S05]  /*0c60*/  @P0 BRA `(.L_x_29) ;  /* 0x0000000000040947 */ /* 0x000fea0003800000 */
[----:B------:R-:W-:-:S04]  /*0c70*/  DEPBAR.LE SB0, 0x0 ;  /* 0x000080000000791a */ /* 0x000fc80000000000 */
.L_x_29:
[----:B------:R-:W-:Y:S05]  /*0c80*/  WARPSYNC.ALL ;  /* 0x0000000000007948 */ /* 0x000fea0003800000 */
[----:B--2---:R-:W-:Y:S06]  /*0c90*/  BAR.SYNC.DEFER_BLOCKING 0x0 ;  /* 0x0000000000007b1d */ /* 0x004fec0000010000 */
[----:B------:R-:W-:Y:S02]  /*0ca0*/  BSSY B2, `(.L_x_30) ;  /* 0x000000b000027945 */ /* 0x000fe40003800000 */
[----:B------:R-:W-:Y:S06]  /*0cb0*/  BAR.SYNC.DEFER_BLOCKING 0x0 ;  /* 0x0000000000007b1d */ /* 0x000fec0000010000 */
[----:B------:R2:W-:Y:S01]  /*0cc0*/  @!P0 STS [R11], RZ ;  /* 0x000000ff0b008388 */ /* 0x0005e20000000800 */
[----:B------:R-:W-:Y:S01]  /*0cd0*/  NOP ;  /* 0x0000000000007918 */ /* 0x000fe20000000000 */
[----:B------:R-:W-:Y:S05]  /*0ce0*/  @P2 BRA `(.L_x_31) ;  /* 0x0000000000182947 */ /* 0x000fea0003800000 */
[----:B-1-34-:R-:W1:Y:S01]  /*0cf0*/  LDS R4, [UR36+0x8] ;  /* 0x00000824ff047984 */ /* 0x01ae620008000800 */
[----:B------:R-:W3:Y:S01]  /*0d00*/  LDC.64 R8, c[0x0][0x220] ;  /* 0x00008800ff087b82 */ /* 0x000ee20000000a00 */
[----:B------:R-:W-:Y:S02]  /*0d10*/  IMAD.MOV.U32 R5, RZ, RZ, 0x70 ;  /* 0x00000070ff057424 */ /* 0x000fe400078e00ff */
[----:B---3--:R3:W-:Y:S03]  /*0d20*/  STS.64 [UR36], R8 ;  /* 0x00000008ff007988 */ /* 0x0087e60008000a24 */
[----:B-1----:R-:W-:-:S05]  /*0d30*/  LOP3.LUT R4, R4, 0x10, R5, 0xd8, !PT ;  /* 0x0000001004047812 */ /* 0x002fca00078ed805 */
[----:B------:R3:W-:Y:S02]  /*0d40*/  STS [UR36+0x8], R4 ;  /* 0x00000804ff007988 */ /* 0x0007e40008000824 */
.L_x_31:
[----:B----4-:R-:W-:Y:S05]  /*0d50*/  BSYNC B2 ;  /* 0x0000000000027941 */ /* 0x010fea0003800000 */
.L_x_30:
[----:B------:R-:W-:Y:S04]  /*0d60*/  BSSY B3, `(.L_x_32) ;  /* 0x0000011000037945 */ /* 0x000fe80003800000 */
[----:B------:R-:W-:Y:S04]  /*0d70*/  BSSY B2, `(.L_x_33) ;  /* 0x000000e000027945 */ /* 0x000fe80003800000 */
[----:B------:R-:W-:Y:S05]  /*0d80*/  @P2 BRA `(.L_x_34) ;  /* 0x0000000000242947 */ /* 0x000fea0003800000 */
[----:B-1-3--:R-:W1:Y:S01]  /*0d90*/  LDS R4, [UR36+0x34] ;  /* 0x00003424ff047984 */ /* 0x00ae620008000800 */
[----:B------:R-:W-:-:S05]  /*0da0*/  IMAD.MOV.U32 R5, RZ, RZ, 0x3f000000 ;  /* 0x3f000000ff057424 */ /* 0x000fca00078e00ff */
[----:B-1----:R-:W-:-:S05]  /*0db0*/  LOP3.LUT R4, R4, 0xff000000, R5, 0xb8, !PT ;  /* 0xff00000004047812 */ /* 0x002fca00078eb805 */
[----:B------:R1:W-:Y:S01]  /*0dc0*/  STS [UR36+0x34], R4 ;  /* 0x00003404ff007988 */ /* 0x0003e20008000824 */
[----:B------:R-:W-:Y:S05]  /*0dd0*/  @P2 BRA `(.L_x_35) ;  /* 0x00000000001c2947 */ /* 0x000fea0003800000 */
[----:B-1----:R-:W1:Y:S01]  /*0de0*/  LDS R4, [UR36+0x38] ;  /* 0x00003824ff047984 */ /* 0x002e620008000800 */
[----:B------:R-:W-:-:S05]  /*0df0*/  IMAD.MOV.U32 R5, RZ, RZ, 0x7f ;  /* 0x0000007fff057424 */ /* 0x000fca00078e00ff */
[----:B-1----:R-:W-:-:S05]  /*0e00*/  LOP3.LUT R4, R4, 0xff, R5, 0xb8, !PT ;  /* 0x000000ff04047812 */ /* 0x002fca00078eb805 */
[----:B------:R4:W-:Y:S02]  /*0e10*/  STS [UR36+0x38], R4 ;  /* 0x00003804ff007988 */ /* 0x0009e40008000824 */
.L_x_34:
[----:B------:R-:W-:Y:S05]  /*0e20*/  @P2 BREAK B2 ;  /* 0x0000000000022942 */ /* 0x000fea0003800000 */
[----:B------:R-:W-:Y:S05]  /*0e30*/  @P2 BRA `(.L_x_36) ;  /* 0x00000000000c2947 */ /* 0x000fea0003800000 */
[----:B------:R1:W-:Y:S02]  /*0e40*/  STS [UR36+0x20], R6 ;  /* 0x00002006ff007988 */ /* 0x0003e40008000824 */
.L_x_35:
[----:B------:R-:W-:Y:S05]  /*0e50*/  BSYNC B2 ;  /* 0x0000000000027941 */ /* 0x000fea0003800000 */
.L_x_33:
[----:B------:R1:W-:Y:S02]  /*0e60*/  @!P2 STS [UR36+0x24], R3 ;  /* 0x00002403ff00a988 */ /* 0x0003e40008000824 */
.L_x_36:
[----:B------:R-:W-:Y:S05]  /*0e70*/  BSYNC B3 ;  /* 0x0000000000037941 */ /* 0x000fea0003800000 */
.L_x_32:
[----:B------:R-:W-:Y:S05]  /*0e80*/  WARPSYNC.ALL ;  /* 0x0000000000007948 */ /* 0x000fea0003800000 */
[----:B------:R-:W-:Y:S04]  /*0e90*/  BSSY B3, `(.L_x_37) ;  /* 0x000000e000037945 */ /* 0x000fe80003800000 */
[----:B------:R-:W-:Y:S05]  /*0ea0*/  @P2 BRA `(.L_x_38) ;  /* 0x0000000000302947 */ /* 0x000fea0003800000 */
[----:B-1-34-:R-:W1:Y:S01]  /*0eb0*/  LDS R4, [UR36+0x34] ;  /* 0x00003424ff047984 */ /* 0x01ae620008000800 */
[----:B------:R-:W3:Y:S03]  /*0ec0*/  LDC.64 R8, c[0x0][0x248] ;  /* 0x00009200ff087b82 */ /* 0x000ee60000000a00 */
[----:B------:R-:W4:Y:S01]  /*0ed0*/  LDS R3, [UR36+0x1c] ;  /* 0x00001c24ff037984 */ /* 0x000f220008000800 */
[C---:B---3--:R-:W-:Y:S01]  /*0ee0*/  SHF.L.U64.HI R6, R8.reuse, 0x1, R9 ;  /* 0x0000000108067819 */ /* 0x048fe20000010209 */
[----:B------:R-:W-:-:S03]  /*0ef0*/  IMAD.SHL.U32 R5, R8, 0x2, RZ ;  /* 0x0000000208057824 */ /* 0x000fc600078e00ff */
[--C-:B------:R-:W-:Y:S02]  /*0f00*/  SHF.R.U32.HI R8, RZ, 0x4, R6.reuse ;  /* 0x00000004ff087819 */ /* 0x100fe40000011606 */
[----:B------:R-:W-:-:S05]  /*0f10*/  SHF.R.U64 R5, R5, 0x4, R6 ;  /* 0x0000000405057819 */ /* 0x000fca0000001206 */
[----:B------:R3:W-:Y:S01]  /*0f20*/  STS [UR36+0xc], R5 ;  /* 0x00000c05ff007988 */ /* 0x0007e20008000824 */
[----:B-1----:R-:W-:Y:S02]  /*0f30*/  LOP3.LUT R4, R4, 0x7, RZ, 0xb8, !PT ;  /* 0x0000000704047812 */ /* 0x002fe400078eb8ff */
[----:B----4-:R-:W-:-:S03]  /*0f40*/  LOP3.LUT R3, R3, 0xf, R8, 0xb8, !PT ;  /* 0x0000000f03037812 */ /* 0x010fc600078eb808 */
[----:B------:R3:W-:Y:S04]  /*0f50*/  STS [UR36+0x34], R4 ;  /* 0x00003404ff007988 */ /* 0x0007e80008000824 */
[----:B------:R3:W-:Y:S02]  /*0f60*/  STS [UR36+0x1c], R3 ;  /* 0x00001c03ff007988 */ /* 0x0007e40008000824 */
.L_x_38:
[----:B------:R-:W-:Y:S05]  /*0f70*/  BSYNC B3 ;  /* 0x0000000000037941 */ /* 0x000fea0003800000 */
.L_x_37:
[----:B------:R-:W-:Y:S04]  /*0f80*/  BSSY B3, `(.L_x_39) ;  /* 0x000001a000037945 */ /* 0x000fe80003800000 */
[----:B------:R-:W-:Y:S04]  /*0f90*/  BSSY B4, `(.L_x_40) ;  /* 0x0000015000047945 */ /* 0x000fe80003800000 */
[----:B------:R-:W-:Y:S05]  /*0fa0*/  @P2 BRA `(.L_x_41) ;  /* 0x0000000000202947 */ /* 0x000fea0003800000 */
[----:B-1-3--:R-:W1:Y:S02]  /*0fb0*/  LDS R3, [UR36+0x34] ;  /* 0x00003424ff037984 */ /* 0x00ae640008000800 */
[----:B-1----:R-:W-:-:S05]  /*0fc0*/  LOP3.LUT R3, R3, 0x38, RZ, 0xb8, !PT ;  /* 0x0000003803037812 */ /* 0x002fca00078eb8ff */
[----:B------:R1:W-:Y:S01]  /*0fd0*/  STS [UR36+0x34], R3 ;  /* 0x00003403ff007988 */ /* 0x0003e20008000824 */
[----:B------:R-:W-:Y:S05]  /*0fe0*/  @P2 BRA `(.L_x_42) ;  /* 0x0000000000202947 */ /* 0x000fea0003800000 */
[----:B-1----:R-:W1:Y:S01]  /*0ff0*/  LDS R3, [UR36+0x8] ;  /* 0x00000824ff037984 */ /* 0x002e620008000800 */
[----:B----4-:R-:W-:-:S05]  /*1000*/  IMAD.MOV.U32 R4, RZ, RZ, 0x780 ;  /* 0x00000780ff047424 */ /* 0x010fca00078e00ff */
[----:B-1----:R-:W-:-:S05]  /*1010*/  LOP3.LUT R3, R3, 0x300, R4, 0xd8, !PT ;  /* 0x0000030003037812 */ /* 0x002fca00078ed804 */
[----:B------:R1:W-:Y:S02]  /*1020*/  STS [UR36+0x8], R3 ;  /* 0x00000803ff007988 */ /* 0x0003e40008000824 */
.L_x_41:
[----:B------:R-:W-:Y:S05]  /*1030*/  @P2 BRA `(.L_x_43) ;  /* 0x0000000000282947 */ /* 0x000fea0003800000 */
[----:B-1-3--:R-:W1:Y:S02]  /*1040*/  LDS R3, [UR36+0x8] ;  /* 0x00000824ff037984 */ /* 0x00ae640008000800 */
[----:B-1----:R-:W-:-:S05]  /*1050*/  LOP3.LUT R3, R3, 0x1800, RZ, 0xb8, !PT ;  /* 0x0000180003037812 */ /* 0x002fca00078eb8ff */
[----:B------:R3:W-:Y:S02]  /*1060*/  STS [UR36+0x8], R3 ;  /* 0x00000803ff007988 */ /* 0x0007e40008000824 */
.L_x_42:
[----:B------:R-:W-:Y:S05]  /*1070*/  @P2 BREAK B4 ;  /* 0x0000000000042942 */ /* 0x000fea0003800000 */
[----:B------:R-:W-:Y:S05]  /*1080*/  @P2 BRA `(.L_x_44) ;  /* 0x0000000000242947 */ /* 0x000fea0003800000 */
[----:B-1-3--:R-:W1:Y:S01]  /*1090*/  LDS R3, [UR36+0x8] ;  /* 0x00000824ff037984 */ /* 0x00ae620008000800 */
[----:B----4-:R-:W-:-:S05]  /*10a0*/  IMAD.MOV.U32 R4, RZ, RZ, 0x6000 ;  /* 0x00006000ff047424 */ /* 0x010fca00078e00ff */
[----:B-1----:R-:W-:-:S04]  /*10b0*/  LOP3.LUT R3, R3, 0x6000, R4, 0xd8, !PT ;  /* 0x0000600003037812 */ /* 0x002fc800078ed804 */
[----:B------:R-:W-:-:S05]  /*10c0*/  LOP3.LUT R3, R3, 0x400000, RZ, 0xb8, !PT ;  /* 0x0040000003037812 */ /* 0x000fca00078eb8ff */
[----:B------:R1:W-:Y:S02]  /*10d0*/  STS [UR36+0x8], R3 ;  /* 0x00000803ff007988 */ /* 0x0003e40008000824 */
.L_x_43:
[----:B------:R-:W-:Y:S05]  /*10e0*/  BSYNC B4 ;  /* 0x0000000000047941 */ /* 0x000fea0003800000 */
.L_x_40:
[----:B-1-3--:R-:W1:Y:S02]  /*10f0*/  @!P2 LDS R3, [UR36+0x8] ;  /* 0x00000824ff03a984 */ /* 0x00ae640008000800 */
[----:B-1----:R-:W-:-:S05]  /*1100*/  @!P2 LOP3.LUT R3, R3, 0x8000, RZ, 0xb8, !PT ;  /* 0x000080000303a812 */ /* 0x002fca00078eb8ff */
[----:B------:R1:W-:Y:S02]  /*1110*/  @!P2 STS [UR36+0x8], R3 ;  /* 0x00000803ff00a988 */ /* 0x0003e40008000824 */
.L_x_44:
[----:B------:R-:W-:Y:S05]  /*1120*/  BSYNC B3 ;  /* 0x0000000000037941 */ /* 0x000fea0003800000 */
.L_x_39:
[----:B------:R-:W-:Y:S05]  /*1130*/  WARPSYNC.ALL ;  /* 0x0000000000007948 */ /* 0x000fea0003800000 */
[----:B------:R-:W-:Y:S01]  /*1140*/  UIADD3 UR8, UR8, 0x100, URZ ;  /* 0x0000010008087890 */ /* 0x000fe2000fffe03f */
[----:B------:R-:W-:Y:S02]  /*1150*/  ISETP.GE.AND P1, PT, R10, 0x1, PT ;  /* 0x000000010a00780c */ /* 0x000fe40003f26270 */
[----:B------:R-:W-:Y:S02]  /*1160*/  CS2R R56, SRZ ;  /* 0x0000000000387805 */ /* 0x000fe4000001ff00 */
[----:B------:R-:W-:Y:S01]  /*1170*/  CS2R R58, SRZ ;  /* 0x00000000003a7805 */ /* 0x000fe2000001ff00 */
[----:B------:R-:W-:Y:S01]  /*1180*/  UIADD3 UR52, UP0, UR8, UR38, URZ ;  /* 0x0000002608347290 */ /* 0x000fe2000ff1e03f */
[----:B------:R-:W-:-:S02]  /*1190*/  CS2R R60, SRZ ;  /* 0x00000000003c7805 */ /* 0x000fc4000001ff00 */
[----:B------:R-:W-:Y:S02]  /*11a0*/  CS2R R62, SRZ ;  /* 0x00000000003e7805 */ /* 0x000fe4000001ff00 */
[----:B------:R-:W-:Y:S01]  /*11b0*/  CS2R R64, SRZ ;  /* 0x0000000000407805 */ /* 0x000fe2000001ff00 */
[----:B------:R-:W-:Y:S01]  /*11c0*/  ULEA.HI.X.SX32 UR39, UR8, UR39, 0x1, UP0 ;  /* 0x0000002708277291 */ /* 0x000fe200080f0e3f */
[----:B------:R-:W-:Y:S02]  /*11d0*/  CS2R R66, SRZ ;  /* 0x0000000000427805 */ /* 0x000fe4000001ff00 */
[----:B------:R-:W-:Y:S02]  /*11e0*/  CS2R R68, SRZ ;  /* 0x0000000000447805 */ /* 0x000fe4000001ff00 */
[----:B------:R-:W-:Y:S02]  /*11f0*/  CS2R R70, SRZ ;  /* 0x0000000000467805 */ /* 0x000fe4000001ff00 */
[----:B------:R-:W-:-:S02]  /*1200*/  CS2R R72, SRZ ;  /* 0x0000000000487805 */ /* 0x000fc4000001ff00 */
[----:B------:R-:W-:Y:S02]  /*1210*/  CS2R R74, SRZ ;  /* 0x00000000004a7805 */ /* 0x000fe4000001ff00 */
[----:B------:R-:W-:Y:S02]  /*1220*/  CS2R R76, SRZ ;  /* 0x00000000004c7805 */ /* 0x000fe4000001ff00 */
        /* <DEDUP_REMOVED lines=8> */
[----:B------:R-:W-:Y:S01]  /*12b0*/  CS2R R30, SRZ ;  /* 0x00000000001e7805 */ /* 0x000fe2000001ff00 */
[----:B------:R-:W-:Y:S01]  /*12c0*/  IMAD.MOV.U32 R32, RZ, RZ, RZ ;  /* 0x000000ffff207224 */ /* 0x000fe200078e00ff */
[----:B------:R-:W-:Y:S06]  /*12d0*/  @P0 BRA `(.L_x_45) ;  /* 0x00000000002c0947 */ /* 0x000fec0003800000 */
[----:B-1-3--:R-:W1:Y:S01]  /*12e0*/  S2R R3, SR_LANEID ;  /* 0x0000000000037919 */ /* 0x00ae620000000000 */
[----:B------:R-:W-:Y:S05]  /*12f0*/  WARPSYNC.ALL ;  /* 0x0000000000007948 */ /* 0x000fea0003800000 */
[----:B-1----:R-:W-:-:S05]  /*1300*/  IMAD.SHL.U32 R6, R3, 0x4, RZ ;  /* 0x0000000403067824 */ /* 0x002fca00078e00ff */
[----:B------:R-:W1:Y:S01]  /*1310*/  LDS R3, [R6+UR36] ;  /* 0x0000002406037984 */ /* 0x000e620008000800 */
[----:B----4-:R-:W-:Y:S01]  /*1320*/  IADD3 R4, P3, R6, UR52, RZ ;  /* 0x0000003406047c10 */ /* 0x010fe2000ff7e0ff */
[----:B------:R-:W-:-:S04]  /*1330*/  UMOV UR38, UR52 ;  /* 0x0000003400267c82 */ /* 0x000fc80008000000 */
[----:B------:R-:W-:-:S05]  /*1340*/  IMAD.X R5, RZ, RZ, UR39, P3 ;  /* 0x00000027ff057e24 */ /* 0x000fca00098e06ff */
[----:B-1----:R1:W3:Y:S01]  /*1350*/  ATOMG.E.EXCH.STRONG.GPU PT, RZ, [R4], R3 ;  /* 0x0000000304ff73a8 */ /* 0x0022e200041ee100 */
[----:B------:R-:W-:-:S04]  /*1360*/  DEPBAR {5,4,3,2,1,0} ;  /* 0x0000003f0000791a */ /* 0x000fc80000000000 */
[----:B------:R1:W-:Y:S01]  /*1370*/  UTMACCTL.IV [UR38] ;  /* 0x00000000260079b9 */ /* 0x0003e20008000000 */
[----:B------:R-:W-:Y:S01]  /*1380*/  NOP ;  /* 0x0000000000007918 */ /* 0x000fe20000000000 */
.L_x_45:
[----:B------:R-:W-:Y:S05]  /*1390*/  @P0 BRA `(.L_x_46) ;  /* 0x00000000000c0947 */ /* 0x000fea0003800000 */
[----:B------:R0:W-:Y:S01]  /*13a0*/  UTMACMDFLUSH ;  /* 0x00000000000079b7 */ /* 0x0001e20000000000 */
[----:B------:R-:W-:Y:S05]  /*13b0*/  @P0 BRA `(.L_x_46) ;  /* 0x0000000000040947 */ /* 0x000fea0003800000 */
[----:B------:R-:W-:-:S04]  /*13c0*/  DEPBAR.LE SB0, 0x0 ;  /* 0x000080000000791a */ /* 0x000fc80000000000 */
.L_x_46:
[----:B------:R-:W-:Y:S05]  /*13d0*/  WARPSYNC.ALL ;  /* 0x0000000000007948 */ /* 0x000fea0003800000 */
[----:B---3--:R-:W-:Y:S01]  /*13e0*/  BAR.SYNC.DEFER_BLOCKING 0x0 ;  /* 0x0000000000007b1d */ /* 0x008fe20000010000 */
[----:B------:R-:W-:Y:S01]  /*13f0*/  USHF.L.U32 UR14, UR53, 0x6, URZ ;  /* 0x00000006350e7899 */ /* 0x000fe2000800063f */
[----:B------:R-:W-:Y:S01]  /*1400*/  IMAD.MOV.U32 R33, RZ, RZ, RZ ;  /* 0x000000ffff217224 */ /* 0x000fe200078e00ff */
[----:B------:R-:W-:Y:S02]  /*1410*/  CS2R R34, SRZ ;  /* 0x0000000000227805 */ /* 0x000fe4000001ff00 */
[----:B------:R-:W-:-:S02]  /*1420*/  CS2R R36, SRZ ;  /* 0x0000000000247805 */ /* 0x000fc4000001ff00 */
[----:B------:R-:W-:Y:S01]  /*1430*/  CS2R R38, SRZ ;  /* 0x0000000000267805 */ /* 0x000fe2000001ff00 */
[----:B------:R-:W-:Y:S01]  /*1440*/  VOTEU.ALL UP0, P2 ;  /* 0x00000000003f7886 */ /* 0x000fe20001000000 */
[----:B------:R-:W-:Y:S01]  /*1450*/  UMOV UR8, 0x1 ;  /* 0x0000000100087882 */ /* 0x000fe20000000000 */
[----:B------:R-:W-:Y:S01]  /*1460*/  VOTEU.ALL UP1, P2 ;  /* 0x00000000003f7886 */ /* 0x000fe20001020000 */
[----:B------:R-:W-:Y:S01]  /*1470*/  VOTEU.ALL UP2, P2 ;  /* 0x00000000003f7886 */ /* 0x000fe20001040000 */
[----:B------:R-:W-:Y:S01]  /*1480*/  CS2R R40, SRZ ;  /* 0x0000000000287805 */ /* 0x000fe2000001ff00 */
[----:B------:R-:W-:-:S04]  /*1490*/  @!UP0 UIADD3 UR10, -UR8, 0x100000, URZ ;  /* 0x00100000080a8890 */ /* 0x000fc8000fffe13f */
[----:B------:R-:W-:Y:S02]  /*14a0*/  @!UP0 USHF.L.U32 UR11, UR10, 0xb, URZ ;  /* 0x0000000b0a0b8899 */ /* 0x000fe4000800063f */
[----:B------:R-:W-:Y:S01]  /*14b0*/  @!UP0 USHF.L.U32 UR10, UR10, 0x1, URZ ;  /* 0x000000010a0a8899 */ /* 0x000fe2000800063f */
        /* <DEDUP_REMOVED lines=9> */
[----:B------:R-:W-:Y:S01]  /*1550*/  VOTEU.ALL UP0, P2 ;  /* 0x00000000003f7886 */ /* 0x000fe20001000000 */
[----:B------:R-:W-:Y:S02]  /*1560*/  CS2R R48, SRZ ;  /* 0x0000000000307805 */ /* 0x000fe4000001ff00 */
[----:B------:R-:W-:Y:S02]  /*1570*/  CS2R R50, SRZ ;  /* 0x0000000000327805 */ /* 0x000fe4000001ff00 */
[----:B------:R-:W-:Y:S02]  /*1580*/  CS2R R52, SRZ ;  /* 0x0000000000347805 */ /* 0x000fe4000001ff00 */
[----:B------:R-:W-:Y:S01]  /*1590*/  CS2R R54, SRZ ;  /* 0x0000000000367805 */ /* 0x000fe2000001ff00 */
[----:B------:R-:W3:Y:S02]  /*15a0*/  FENCE.VIEW.ASYNC.S ;  /* 0x00000000000073c6 */ /* 0x000ee40000000000 */
[----:B---3--:R3:W4:Y:S02]  /*15b0*/  @!UP0 SYNCS.EXCH.64 URZ, [UR36+0x24000], UR10 ;  /* 0x0240000a243f85b2 */ /* 0x0087240008000100 */
[----:B----4-:R-:W-:Y:S01]  /*15c0*/  BAR.SYNC.DEFER_BLOCKING 0x0 ;  /* 0x0000000000007b1d */ /* 0x010fe20000010000 */
[----:B---3--:R-:W-:-:S05]  /*15d0*/  USHF.L.U32 UR11, UR54, 0x7, URZ ;  /* 0x00000007360b7899 */ /* 0x008fca000800063f */
[----:B------:R3:W4:Y:S02]  /*15e0*/  @!UP1 SYNCS.EXCH.64 URZ, [UR36+0x24008], UR12 ;  /* 0x0240080c243f95b2 */ /* 0x0007240008000100 */
[----:B----4-:R-:W-:Y:S06]  /*15f0*/  BAR.SYNC.DEFER_BLOCKING 0x0 ;  /* 0x0000000000007b1d */ /* 0x010fec0000010000 */
[----:B------:R3:W4:Y:S01]  /*1600*/  @!UP2 SYNCS.EXCH.64 URZ, [UR36+0x24010], UR8 ;  /* 0x02401008243fa5b2 */ /* 0x0007220008000100 */
[----:B------:R-:W-:Y:S05]  /*1610*/  @!P1 BRA `(.L_x_47) ;  /* 0x0000000800109947 */ /* 0x000fea0003800000 */
[----:B-1----:R-:W-:Y:S02]  /*1620*/  SHF.R.U32.HI R3, RZ, 0x5, R0 ;  /* 0x00000005ff037819 */ /* 0x002fe40000011600 */
[----:B------:R-:W-:Y:S02]  /*1630*/  CS2R R56, SRZ ;  /* 0x0000000000387805 */ /* 0x000fe4000001ff00 */
[----:B------:R-:W-:Y:S02]  /*1640*/  CS2R R58, SRZ ;  /* 0x00000000003a7805 */ /* 0x000fe4000001ff00 */
[----:B------:R-:W-:Y:S02]  /*1650*/  CS2R R60, SRZ ;  /* 0x00000000003c7805 */ /* 0x000fe4000001ff00 */
[----:B------:R-:W-:Y:S02]  /*1660*/  R2UR UR38, R3 ;  /* 0x00000000032672ca */ /* 0x000fe400000e0000 */
        /* <DEDUP_REMOVED lines=28> */
[----:B------:R-:W-:Y:S01]  /*1830*/  CS2R R54, SRZ ;  /* 0x0000000000367805 */ /* 0x000fe2000001ff00 */
[----:B------:R-:W-:Y:S01]  /*1840*/  UMOV UR37, URZ ;  /* 0x0000003f00257c82 */ /* 0x000fe20008000000 */
[----:B------:R-:W-:-:S05]  /*1850*/  UMOV UR15, URZ ;  /* 0x0000003f000f7c82 */ /* 0x000fca0008000000 */
.L_x_49:
[----:B----4-:R-:W-:Y:S01]  /*1860*/  BAR.SYNC.DEFER_BLOCKING 0x0 ;  /* 0x0000000000007b1d */ /* 0x010fe20000010000 */
[----:B------:R-:W-:Y:S01]  /*1870*/  ULEA UR21, UR37, UR36, 0x3 ;  /* 0x0000002425157291 */ /* 0x000fe2000f8e183f */
[----:B------:R-:W-:Y:S01]  /*1880*/  @!P2 IMAD.MOV.U32 R3, RZ, RZ, 0xc000 ;  /* 0x0000c000ff03a424 */ /* 0x000fe200078e00ff */
[----:B------:R-:W-:Y:S01]  /*1890*/  ELECT P0, URZ, PT ;  /* 0x00000000003f782f */ /* 0x000fe20003800000 */
[----:B------:R-:W-:-:S03]  /*18a0*/  ULEA UR20, UR37, UR36, 0xf ;  /* 0x0000002425147291 */ /* 0x000fc6000f8e783f */
[----:B------:R-:W-:Y:S01]  /*18b0*/  ISETP.LT.U32.AND P0, PT, R2, 0x40, P0 ;  /* 0x000000400200780c */ /* 0x000fe20000701070 */
[----:B------:R-:W-:Y:S01]  /*18c0*/  ULOP3.LUT UR10, UR38, 0x1, URZ, 0xc0, !UPT ;  /* 0x00000001260a7892 */ /* 0x000fe2000f8ec03f */
[----:B------:R-:W-:-:S03]  /*18d0*/  ELECT P1, URZ, PT ;  /* 0x00000000003f782f */ /* 0x000fc60003820000 */
[----:B---3--:R-:W-:Y:S02]  /*18e0*/  ULEA UR8, UR10, UR20, 0xe ;  /* 0x000000140a087291 */ /* 0x008fe4000f8e703f */
[----:B------:R-:W-:Y:S01]  /*18f0*/  ULEA UR10, UR10, UR15, 0x6 ;  /* 0x0000000f0a0a7291 */ /* 0x000fe2000f8e303f */
[----:B------:R-:W-:Y:S01]  /*1900*/  ISETP.LT.U32.AND P1, PT, R2, 0x20, P1 ;  /* 0x000000200200780c */ /* 0x000fe20000f21070 */
[----:B------:R-:W-:-:S04]  /*1910*/  ULEA UR12, UR37, UR36, 0xe ;  /* 0x00000024250c7291 */ /* 0x000fc8000f8e703f */
[----:B------:R-:W-:Y:S01]  /*1920*/  VOTEU.ANY UP0, P0 ;  /* 0x00000000003f7886 */ /* 0x000fe20000000100 */
[----:B------:R-:W-:Y:S01]  /*1930*/  VOTEU.ANY UP2, P0 ;  /* 0x00000000003f7886 */ /* 0x000fe20000040100 */
[----:B------:R-:W-:Y:S01]  /*1940*/  UIADD3 UR12, UR12, 0x18000, URZ ;  /* 0x000180000c0c7890 */ /* 0x000fe2000fffe03f */
[----:B------:R1:W-:Y:S01]  /*1950*/  @!P2 SYNCS.ARRIVE.TRANS64 RZ, [UR21+0x24000], R3 ;  /* 0x02400003ffffa9a7 */ /* 0x0003e20008000015 */
[----:B------:R3:W-:Y:S06]  /*1960*/  MEMBAR.ALL.CTA ;  /* 0x0000000000007992 */ /* 0x0007ec0000008000 */
[----:B---3--:R-:W3:Y:S01]  /*1970*/  FENCE.VIEW.ASYNC.S ;  /* 0x00000000000073c6 */ /* 0x008ee20000000000 */
[----:B------:R-:W-:Y:S01]  /*1980*/  @UP0 UIADD3 UR9, UR21, 0x24000, URZ ;  /* 0x0002400015090890 */ /* 0x000fe2000fffe03f */
[----:B------:R-:W-:Y:S01]  /*1990*/  @UP0 UMOV UR16, UR4 ;  /* 0x0000000400100c82 */ /* 0x000fe20008000000 */
[----:B------:R-:W-:Y:S01]  /*19a0*/  @UP0 UMOV UR17, UR5 ;  /* 0x0000000500110c82 */ /* 0x000fe20008000000 */
[----:B---3--:R-:W-:Y:S01]  /*19b0*/  VOTEU.ANY UP1, P1 ;  /* 0x00000000003f7886 */ /* 0x008fe20000820100 */
[----:B------:R-:W-:Y:S01]  /*19c0*/  VOTEU.ANY UP3, P1 ;  /* 0x00000000003f7886 */ /* 0x000fe20000860100 */
[----:B-1----:R-:W-:-:S03]  /*19d0*/  IMAD.U32 R3, RZ, RZ, UR55 ;  /* 0x00000037ff037e24 */ /* 0x002fc6000f8e00ff */
[----:B------:R-:W-:Y:S01]  /*19e0*/  @UP1 UIADD3 UR13, UR21, 0x24000, URZ ;  /* 0x00024000150d1890 */ /* 0x000fe2000fffe03f */
[----:B------:R-:W-:Y:S01]  /*19f0*/  @UP1 UMOV UR18, UR6 ;  /* 0x0000000600121c82 */ /* 0x000fe20008000000 */
[----:B------:R-:W-:Y:S01]  /*1a00*/  @UP1 UMOV UR19, UR7 ;  /* 0x0000000700131c82 */ /* 0x000fe20008000000 */
[----:B------:R-:W-:Y:S01]  /*1a10*/  SHF.L.U32 R3, R3, 0x1f, RZ ;  /* 0x0000001f03037819 */ /* 0x000fe200000006ff */
[----:B------:R-:W-:Y:S06]  /*1a20*/  BAR.SYNC.DEFER_BLOCKING 0x0 ;  /* 0x0000000000007b1d */ /* 0x000fec0000010000 */
[----:B------:R1:W-:Y:S02]  /*1a30*/  @UP2 UTMALDG.2D [UR8], [UR16] ;  /* 0x00000008100025b4 */ /* 0x0003e40008008000 */
[----:B------:R-:W-:Y:S06]  /*1a40*/  BAR.SYNC.DEFER_BLOCKING 0x0 ;  /* 0x0000000000007b1d */ /* 0x000fec0000010000 */
[----:B------:R1:W-:Y:S02]  /*1a50*/  @UP3 UTMALDG.2D [UR12], [UR18] ;  /* 0x0000000c120035b4 */ /* 0x0003e40008008000 */
[----:B------:R-:W-:Y:S06]  /*1a60*/  BAR.SYNC.DEFER_BLOCKING 0x0 ;  /* 0x0000000000007b1d */ /* 0x000fec0000010000 */
[----:B------:R-:W3:Y:S02]  /*1a70*/  SYNCS.PHASECHK.TRANS64.TRYWAIT P0, [UR21+0x24000], R3 ;  /* 0x02400003ff0075a7 */ /* 0x000ee40008000155 */
[----:B-1-3--:R-:W-:Y:S05]  /*1a80*/  @!P0 BRA `(.L_x_48) ;  /* 0x0000000800288947 */ /* 0x00afea0003800000 */
.L_x_50:
[----:B------:R-:W-:Y:S01]  /*1a90*/  USHF.R.U32.HI UR48, URZ, 0x4, UR20 ;  /* 0x000000043f307899 */ /* 0x000fe20008011614 */
[----:B------:R-:W-:Y:S02]  /*1aa0*/  WARPGROUP.DEPBAR.LE gsb0, 0x0 ;  /* 0x00008000000079c5 */ /* 0x000fe40000010000 */
[----:B------:R-:W-:Y:S01]  /*1ab0*/  USHF.R.U32.HI UR50, URZ, 0x4, UR12 ;  /* 0x000000043f327899 */ /* 0x000fe2000801160c */
[----:B------:R-:W-:Y:S01]  /*1ac0*/  WARPGROUP.ARRIVE ;  /* 0x00000000000079c5 */ /* 0x000fe20000000000 */
[----:B------:R-:W-:Y:S01]  /*1ad0*/  USGXT.U32 UR48, UR48, 0xe ;  /* 0x0000000e3030789a */ /* 0x000fe20008000000 */
[----:B------:R-:W1:Y:S01]  /*1ae0*/  LDC R3, c[0x0][0x230] ;  /* 0x00008c00ff037b82 */ /* 0x000e620000000800 */
[----:B------:R-:W-:Y:S01]  /*1af0*/  USGXT.U32 UR50, UR50, 0xe ;  /* 0x0000000e3232789a */ /* 0x000fe20008000000 */
[----:B------:R-:W-:Y:S01]  /*1b00*/  UMOV UR49, 0x40000040 ;  /* 0x4000004000317882 */ /* 0x000fe20000000000 */
[----:B------:R-:W-:Y:S01]  /*1b10*/  UMOV UR51, 0x40000040 ;  /* 0x4000004000337882 */ /* 0x000fe20000000000 */
[----:B------:R-:W-:-:S02]  /*1b20*/  UIADD3 UR40, UP0, UR48, 0x2, URZ ;  /* 0x0000000230287890 */ /* 0x000fc4000ff1e03f */
[----:B------:R-:W-:Y:S01]  /*1b30*/  UIADD3 UR42, UP1, UR50, 0x80, URZ ;  /* 0x00000080322a7890 */ /* 0x000fe2000ff3e03f */
[----:B------:R-:W-:-:S03]  /*1b40*/  UMOV UR8, URZ ;  /* 0x0000003f00087c82 */ /* 0x000fc60008000000 */
[----:B------:R-:W-:Y:S01]  /*1b50*/  HGMMA.64x64x16.F32 R56, gdesc[UR48].tnspB, R56 ;  /* 0x40e00000303879f0 */ /* 0x000fe20008700838 */
[----:B------:R-:W-:Y:S01]  /*1b60*/  UMOV UR9, URZ ;  /* 0x0000003f00097c82 */ /* 0x000fe20008000000 */
[----:B------:R-:W-:Y:S02]  /*1b70*/  UIADD3.X UR41, UR8, 0x40000040, URZ, UP0, !UPT ;  /* 0x4000004008297890 */ /* 0x000fe400087fe43f */
[----:B------:R-:W-:Y:S02]  /*1b80*/  UIADD3.X UR43, UR9, 0x40000040, URZ, UP1, !UPT ;  /* 0x40000040092b7890 */ /* 0x000fe40008ffe43f */
[----:B------:R-:W-:Y:S02]  /*1b90*/  UIADD3.64 UR32, UR40, 0x2, URZ ;  /* 0x0000000228207897 */ /* 0x000fe4000fffe03f */
[----:B------:R-:W-:Y:S02]  /*1ba0*/  UIADD3.64 UR34, UR42, 0x80, URZ ;  /* 0x000000802a227897 */ /* 0x000fe4000fffe03f */
[----:B------:R-:W-:-:S02]  /*1bb0*/  UIADD3.64 UR28, UR40, 0x4, URZ ;  /* 0x00000004281c7897 */ /* 0x000fc4000fffe03f */
[----:B------:R-:W-:Y:S02]  /*1bc0*/  UIADD3.64 UR30, UR42, 0x100, URZ ;  /* 0x000001002a1e7897 */ /* 0x000fe4000fffe03f */
[----:B------:R-:W-:Y:S02]  /*1bd0*/  UIADD3.64 UR24, UR40, 0x3fe, URZ ;  /* 0x000003fe28187897 */ /* 0x000fe4000fffe03f */
[----:B------:R-:W-:Y:S02]  /*1be0*/  UIADD3.64 UR26, UR42, 0x180, URZ ;  /* 0x000001802a1a7897 */ /* 0x000fe4000fffe03f */
[----:B------:R-:W-:Y:S02]  /*1bf0*/  UIADD3.64 UR20, UR40, 0x400, URZ ;  /* 0x0000040028147897 */ /* 0x000fe4000fffe03f */
[----:B------:R-:W-:Y:S02]  /*1c00*/  UIADD3.64 UR22, UR42, 0x200, URZ ;  /* 0x000002002a167897 */ /* 0x000fe4000fffe03f */
[----:B------:R-:W-:-:S02]  /*1c10*/  UIADD3.64 UR16, UR40, 0x402, URZ ;  /* 0x0000040228107897 */ /* 0x000fc4000fffe03f */
[----:B------:R-:W-:Y:S02]  /*1c20*/  UIADD3.64 UR18, UR42, 0x280, URZ ;  /* 0x000002802a127897 */ /* 0x000fe4000fffe03f */
[----:B------:R-:W-:Y:S02]  /*1c30*/  UIADD3.64 UR44, UR40, 0x404, URZ ;  /* 0x00000404282c7897 */ /* 0x000fe4000fffe03f */
[----:B------:R-:W-:Y:S02]  /*1c40*/  UIADD3.64 UR46, UR42, 0x300, URZ ;  /* 0x000003002a2e7897 */ /* 0x000fe4000fffe03f */
[----:B------:R-:W-:Y:S02]  /*1c50*/  UIADD3.64 UR48, UR40, 0x1fe, URZ ;  /* 0x000001fe28307897 */ /* 0x000fe4000fffe03f */
[----:B------:R-:W-:Y:S02]  /*1c60*/  UIADD3 UR15, UR15, 0x80, URZ ;  /* 0x000000800f0f7890 */ /* 0x000fe4000fffe03f */
[----:B------:R-:W-:-:S04]  /*1c70*/  UIADD3 UR37, UR37, 0x1, URZ ;  /* 0x0000000125257890 */ /* 0x000fc8000fffe03f */
[----:B-1----:R-:W-:Y:S01]  /*1c80*/  ISETP.LE.AND P0, PT, R3, UR15, PT ;  /* 0x0000000f03007c0c */ /* 0x002fe2000bf03270 */
[----:B------:R-:W-:-:S04]  /*1c90*/  UISETP.NE.U32.AND UP0, UPT, UR37, 0x3, UPT ;  /* 0x000000032500788c */ /* 0x000fc8000bf05070 */
[----:B------:R-:W-:Y:S02]  /*1ca0*/  USEL UR8, URZ, 0x1, UP0 ;  /* 0x000000013f087887 */ /* 0x000fe40008000000 */
[----:B------:R-:W-:Y:S02]  /*1cb0*/  USEL UR37, UR37, URZ, UP0 ;  /* 0x0000003f25257287 */ /* 0x000fe40008000000 */
[----:B------:R-:W-:Y:S01]  /*1cc0*/  ULOP3.LUT UR55, UR55, UR8, URZ, 0x3c, !UPT ;  /* 0x0000000837377292 */ /* 0x000fe2000f8e3c3f */
[----:B------:R-:W-:Y:S04]  /*1cd0*/  HGMMA.64x64x16.F32 R56, gdesc[UR40].tnspB, R56 ;  /* 0x40e00000283879f0 */ /* 0x000fe80008700838 */
[----:B------:R-:W-:Y:S01]  /*1ce0*/  HGMMA.64x64x16.F32 R56, gdesc[UR32].tnspB, R56 ;  /* 0x40e00000203879f0 */ /* 0x000fe20008700838 */
[----:B------:R-:W-:-:S03]  /*1cf0*/  UIADD3.64 UR32, UR40, 0x202, URZ ;  /* 0x0000020228207897 */ /* 0x000fc6000fffe03f */
        /* <DEDUP_REMOVED lines=11> */
[----:B------:R-:W-:Y:S01]  /*1db0*/  UIADD3.64 UR48, UR40, 0x200, URZ ;  /* 0x0000020028307897 */ /* 0x000fe2000fffe03f */
[----:B------:R-:W-:Y:S01]  /*1dc0*/  UMOV UR50, UR42 ;  /* 0x0000002a00327c82 */ /* 0x000fe20008000000 */
[----:B------:R-:W-:-:S07]  /*1dd0*/  UMOV UR51, UR43 ;  /* 0x0000002b00337c82 */ /* 0x000fce0008000000 */
[----:B------:R-:W-:Y:S04]  /*1de0*/  HGMMA.64x64x16.F32 R24, gdesc[UR48].tnspB, R24 ;  /* 0x40e00000301879f0 */ /* 0x000fe80008700818 */
[----:B------:R-:W-:Y:S04]  /*1df0*/  HGMMA.64x64x16.F32 R24, gdesc[UR32].tnspB, R24 ;  /* 0x40e00000201879f0 */ /* 0x000fe80008700818 */
[----:B------:R-:W-:Y:S04]  /*1e00*/  HGMMA.64x64x16.F32 R24, gdesc[UR28].tnspB, R24 ;  /* 0x40e000001c1879f0 */ /* 0x000fe80008700818 */
[----:B------:R-:W-:Y:S04]  /*1e10*/  HGMMA.64x64x16.F32 R24, gdesc[UR24].tnspB, R24 ;  /* 0x40e00000181879f0 */ /* 0x000fe80008700818 */
[----:B------:R-:W-:Y:S04]  /*1e20*/  HGMMA.64x64x16.F32 R24, gdesc[UR20].tnspB, R24 ;  /* 0x40e00000141879f0 */ /* 0x000fe80008700818 */
[----:B------:R-:W-:Y:S04]  /*1e30*/  HGMMA.64x64x16.F32 R24, gdesc[UR16].tnspB, R24 ;  /* 0x40e00000101879f0 */ /* 0x000fe80008700818 */
[----:B------:R-:W-:Y:S01]  /*1e40*/  HGMMA.64x64x16.F32 R24, gdesc[UR44].tnspB, R24, gsb0 ;  /* 0x40e000002c1879f0 */ /* 0x000fe20008000818 */
[----:B------:R-:W-:Y:S05]  /*1e50*/  @!P0 BRA `(.L_x_49) ;  /* 0xfffffff800808947 */ /* 0x000fea000383ffff */
.L_x_47:
[----:B------:R-:W-:Y:S02]  /*1e60*/  WARPGROUP.DEPBAR.LE gsb0, 0x0 ;  /* 0x00008000000079c5 */ /* 0x000fe40000010000 */
[----:B----4-:R-:W-:Y:S01]  /*1e70*/  BAR.SYNC.DEFER_BLOCKING 0x0 ;  /* 0x0000000000007b1d */ /* 0x010fe20000010000 */
[C---:B-1----:R-:W-:Y:S01]  /*1e80*/  IMAD.SHL.U32 R3, R0.reuse, 0x80, RZ ;  /* 0x0000008000037824 */ /* 0x042fe200078e00ff */
[----:B------:R-:W-:Y:S01]  /*1e90*/  ELECT P0, URZ, PT ;  /* 0x00000000003f782f */ /* 0x000fe20003800000 */
[----:B------:R-:W-:Y:S01]  /*1ea0*/  IMAD.SHL.U32 R4, R0, 0x10, RZ ;  /* 0x0000001000047824 */ /* 0x000fe200078e00ff */
[----:B------:R-:W-:Y:S02]  /*1eb0*/  F2FP.F16.F32.PACK_AB R56, R57, R56 ;  /* 0x000000383938723e */ /* 0x000fe400000000ff */
[----:B------:R-:W-:Y:S01]  /*1ec0*/  LOP3.LUT R3, R3, 0x780, RZ, 0xc0, !PT ;  /* 0x0000078003037812 */ /* 0x000fe200078ec0ff */
[----:B------:R-:W-:Y:S01]  /*1ed0*/  UMOV UR37, UR14 ;  /* 0x0000000e00257c82 */ /* 0x000fe20008000000 */
[----:B------:R-:W-:Y:S01]  /*1ee0*/  F2FP.F16.F32.PACK_AB R57, R59, R58 ;  /* 0x0000003a3b39723e */ /* 0x000fe200000000ff */
[----:B------:R-:W-:Y:S01]  /*1ef0*/  UMOV UR38, UR11 ;  /* 0x0000000b00267c82 */ /* 0x000fe20008000000 */
[----:B------:R-:W-:-:S02]  /*1f00*/  LOP3.LUT R3, R3, 0x70, R4, 0xf8, !PT ;  /* 0x0000007003037812 */ /* 0x000fc400078ef804 */
[----:B------:R-:W-:Y:S02]  /*1f10*/  F2FP.F16.F32.PACK_AB R24, R25, R24 ;  /* 0x000000181918723e */ /* 0x000fe400000000ff */
[----:B------:R-:W-:Y:S01]  /*1f20*/  LOP3.LUT R3, R3, 0x10, R0, 0x78, !PT ;  /* 0x0000001003037812 */ /* 0x000fe200078e7800 */
[----:B------:R-:W-:Y:S01]  /*1f30*/  IMAD.SHL.U32 R0, R0, 0x40, RZ ;  /* 0x0000004000007824 */ /* 0x000fe200078e00ff */
[----:B------:R-:W-:Y:S02]  /*1f40*/  ISETP.LT.U32.AND P0, PT, R2, 0x20, P0 ;  /* 0x000000200200780c */ /* 0x000fe40000701070 */
[----:B------:R-:W-:Y:S02]  /*1f50*/  F2FP.F16.F32.PACK_AB R58, R61, R60 ;  /* 0x0000003c3d3a723e */ /* 0x000fe400000000ff */
[----:B------:R-:W-:Y:S02]  /*1f60*/  LOP3.LUT R0, R3, 0x1800, R0, 0xf8, !PT ;  /* 0x0000180003007812 */ /* 0x000fe400078ef800 */
[----:B------:R-:W-:Y:S01]  /*1f70*/  F2FP.F16.F32.PACK_AB R59, R63, R62 ;  /* 0x0000003e3f3b723e */ /* 0x000fe200000000ff */
[----:B------:R-:W1:Y:S02]  /*1f80*/  @!P2 SYNCS.CCTL.IV [UR36+0x24000] ;  /* 0x02400000ff00a9b1 */ /* 0x000e640008000024 */
[----:B-1----:R-:W-:Y:S01]  /*1f90*/  BAR.SYNC.DEFER_BLOCKING 0x0 ;  /* 0x0000000000007b1d */ /* 0x002fe20000010000 */
[C---:B------:R-:W-:Y:S01]  /*1fa0*/  LOP3.LUT R3, R0.reuse, 0x20, RZ, 0x3c, !PT ;  /* 0x0000002000037812 */ /* 0x040fe200078e3cff */
[C---:B------:R-:W-:Y:S01]  /*1fb0*/  VIADD R2, R0.reuse, UR36 ;  /* 0x0000002400027c36 */ /* 0x040fe20008000000 */
[----:B------:R-:W-:-:S02]  /*1fc0*/  LOP3.LUT R4, R0, 0x40, RZ, 0x3c, !PT ;  /* 0x0000004000047812 */ /* 0x000fc400078e3cff */
[----:B------:R-:W-:Y:S01]  /*1fd0*/  F2FP.F16.F32.PACK_AB R64, R65, R64 ;  /* 0x000000404140723e */ /* 0x000fe200000000ff */
[----:B------:R-:W-:Y:S01]  /*1fe0*/  VIADD R3, R3, UR36 ;  /* 0x0000002403037c36 */ /* 0x000fe20008000000 */
[----:B------:R-:W-:Y:S01]  /*1ff0*/  F2FP.F16.F32.PACK_AB R25, R27, R26 ;  /* 0x0000001a1b19723e */ /* 0x000fe200000000ff */
[----:B------:R-:W-:Y:S01]  /*2000*/  VIADD R4, R4, UR36 ;  /* 0x0000002404047c36 */ /* 0x000fe20008000000 */
[----:B------:R-:W-:Y:S01]  /*2010*/  F2FP.F16.F32.PACK_AB R65, R67, R66 ;  /* 0x000000424341723e */ /* 0x000fe200000000ff */
[----:B------:R-:W-:Y:S01]  /*2020*/  VOTEU.ANY UP0, P0 ;  /* 0x00000000003f7886 */ /* 0x000fe20000000100 */
[----:B------:R-:W-:Y:S01]  /*2030*/  F2FP.F16.F32.PACK_AB R26, R29, R28 ;  /* 0x0000001c1d1a723e */ /* 0x000fe200000000ff */
[----:B------:R-:W-:Y:S01]  /*2040*/  VOTEU.ANY UP1, P0 ;  /* 0x00000000003f7886 */ /* 0x000fe20000020100 */
[----:B------:R-:W-:Y:S02]  /*2050*/  F2FP.F16.F32.PACK_AB R27, R31, R30 ;  /* 0x0000001e1f1b723e */ /* 0x000fe400000000ff */
[----:B------:R-:W-:Y:S01]  /*2060*/  F2FP.F16.F32.PACK_AB R32, R33, R32 ;  /* 0x000000202120723e */ /* 0x000fe200000000ff */
[----:B---3--:R-:W-:Y:S01]  /*2070*/  @UP0 UMOV UR8, UR52 ;  /* 0x0000003400080c82 */ /* 0x008fe20008000000 */
[----:B------:R-:W-:Y:S01]  /*2080*/  LOP3.LUT R0, R0, 0x60, RZ, 0x3c, !PT ;  /* 0x0000006000007812 */ /* 0x000fe200078e3cff */
[----:B------:R-:W-:Y:S01]  /*2090*/  @UP0 UMOV UR9, UR39 ;  /* 0x0000002700090c82 */ /* 0x000fe20008000000 */
[----:B------:R-:W-:-:S02]  /*20a0*/  F2FP.F16.F32.PACK_AB R66, R69, R68 ;  /* 0x000000444542723e */ /* 0x000fc400000000ff */
[----:B------:R-:W-:Y:S01]  /*20b0*/  F2FP.F16.F32.PACK_AB R67, R71, R70 ;  /* 0x000000464743723e */ /* 0x000fe200000000ff */
[----:B------:R-:W-:Y:S01]  /*20c0*/  VIADD R0, R0, UR36 ;  /* 0x0000002400007c36 */ /* 0x000fe20008000000 */
[----:B------:R-:W-:Y:S01]  /*20d0*/  F2FP.F16.F32.PACK_AB R72, R73, R72 ;  /* 0x000000484948723e */ /* 0x000fe200000000ff */
[----:B------:R-:W1:Y:S02]  /*20e0*/  @!P2 SYNCS.CCTL.IV [UR36+0x24008] ;  /* 0x02400800ff00a9b1 */ /* 0x000e640008000024 */
[----:B-1----:R-:W-:Y:S01]  /*20f0*/  BAR.SYNC.DEFER_BLOCKING 0x0 ;  /* 0x0000000000007b1d */ /* 0x002fe20000010000 */
[----:B------:R-:W-:Y:S02]  /*2100*/  F2FP.F16.F32.PACK_AB R33, R35, R34 ;  /* 0x000000222321723e */ /* 0x000fe400000000ff */
[----:B------:R-:W-:Y:S02]  /*2110*/  F2FP.F16.F32.PACK_AB R73, R75, R74 ;  /* 0x0000004a4b49723e */ /* 0x000fe400000000ff */
[----:B------:R-:W-:-:S02]  /*2120*/  F2FP.F16.F32.PACK_AB R34, R37, R36 ;  /* 0x000000242522723e */ /* 0x000fc400000000ff */
[----:B------:R-:W-:Y:S02]  /*2130*/  F2FP.F16.F32.PACK_AB R35, R39, R38 ;  /* 0x000000262723723e */ /* 0x000fe400000000ff */
[----:B------:R-:W-:Y:S02]  /*2140*/  F2FP.F16.F32.PACK_AB R40, R41, R40 ;  /* 0x000000282928723e */ /* 0x000fe400000000ff */
[----:B------:R-:W-:Y:S02]  /*2150*/  F2FP.F16.F32.PACK_AB R74, R77, R76 ;  /* 0x0000004c4d4a723e */ /* 0x000fe400000000ff */
[----:B------:R-:W-:Y:S02]  /*2160*/  F2FP.F16.F32.PACK_AB R75, R79, R78 ;  /* 0x0000004e4f4b723e */ /* 0x000fe400000000ff */
[----:B------:R-:W-:Y:S02]  /*2170*/  F2FP.F16.F32.PACK_AB R80, R81, R80 ;  /* 0x000000505150723e */ /* 0x000fe400000000ff */
[----:B------:R-:W-:-:S02]  /*2180*/  F2FP.F16.F32.PACK_AB R41, R43, R42 ;  /* 0x0000002a2b29723e */ /* 0x000fc400000000ff */
[----:B------:R-:W-:Y:S02]  /*2190*/  F2FP.F16.F32.PACK_AB R81, R83, R82 ;  /* 0x000000525351723e */ /* 0x000fe400000000ff */
[----:B------:R-:W-:Y:S02]  /*21a0*/  F2FP.F16.F32.PACK_AB R42, R45, R44 ;  /* 0x0000002c2d2a723e */ /* 0x000fe400000000ff */
[----:B------:R-:W-:Y:S01]  /*21b0*/  F2FP.F16.F32.PACK_AB R43, R47, R46 ;  /* 0x0000002e2f2b723e */ /* 0x000fe200000000ff */
[----:B------:R-:W1:Y:S01]  /*21c0*/  @!P2 SYNCS.CCTL.IV [UR36+0x24010] ;  /* 0x02401000ff00a9b1 */ /* 0x000e620008000024 */
[----:B------:R-:W-:Y:S01]  /*21d0*/  F2FP.F16.F32.PACK_AB R48, R49, R48 ;  /* 0x000000303130723e */ /* 0x000fe200000000ff */
[----:B-1----:R-:W-:Y:S01]  /*21e0*/  STSM.16.M88.4 [R2], R56 ;  /* 0x0000003802007844 */ /* 0x002fe20000000200 */
[----:B------:R-:W-:Y:S02]  /*21f0*/  F2FP.F16.F32.PACK_AB R82, R85, R84 ;  /* 0x000000545552723e */ /* 0x000fe400000000ff */
[----:B------:R-:W-:Y:S01]  /*2200*/  F2FP.F16.F32.PACK_AB R83, R87, R86 ;  /* 0x000000565753723e */ /* 0x000fe200000000ff */
[----:B------:R-:W-:Y:S01]  /*2210*/  STSM.16.M88.4 [R2+0x2000], R24 ;  /* 0x0020001802007844 */ /* 0x000fe20000000200 */
[----:B------:R-:W-:-:S02]  /*2220*/  F2FP.F16.F32.PACK_AB R49, R51, R50 ;  /* 0x000000323331723e */ /* 0x000fc400000000ff */
[----:B------:R-:W-:Y:S01]  /*2230*/  F2FP.F16.F32.PACK_AB R50, R53, R52 ;  /* 0x000000343532723e */ /* 0x000fe200000000ff */
[----:B------:R-:W-:Y:S01]  /*2240*/  STSM.16.M88.4 [R3], R64 ;  /* 0x0000004003007844 */ /* 0x000fe20000000200 */
[----:B------:R-:W-:-:S03]  /*2250*/  F2FP.F16.F32.PACK_AB R51, R55, R54 ;  /* 0x000000363733723e */ /* 0x000fc600000000ff */
[----:B------:R-:W-:Y:S04]  /*2260*/  STSM.16.M88.4 [R3+0x2000], R32 ;  /* 0x0020002003007844 */ /* 0x000fe80000000200 */
[----:B------:R-:W-:Y:S04]  /*2270*/  STSM.16.M88.4 [R4], R72 ;  /* 0x0000004804007844 */ /* 0x000fe80000000200 */
[----:B------:R-:W-:Y:S04]  /*2280*/  STSM.16.M88.4 [R4+0x2000], R40 ;  /* 0x0020002804007844 */ /* 0x000fe80000000200 */
[----:B------:R-:W-:Y:S04]  /*2290*/  STSM.16.M88.4 [R0], R80 ;  /* 0x0000005000007844 */ /* 0x000fe80000000200 */
[----:B------:R-:W-:Y:S01]  /*22a0*/  STSM.16.M88.4 [R0+0x2000], R48 ;  /* 0x0020003000007844 */ /* 0x000fe20000000200 */
[----:B------:R1:W-:Y:S06]  /*22b0*/  MEMBAR.ALL.CTA ;  /* 0x0000000000007992 */ /* 0x0003ec0000008000 */
[----:B-1----:R-:W1:Y:S02]  /*22c0*/  FENCE.VIEW.ASYNC.S ;  /* 0x00000000000073c6 */ /* 0x002e640000000000 */
[----:B-1----:R-:W-:Y:S06]  /*22d0*/  BAR.SYNC.DEFER_BLOCKING 0x0 ;  /* 0x0000000000007b1d */ /* 0x002fec0000010000 */
[----:B------:R1:W-:Y:S01]  /*22e0*/  @UP1 UTMASTG.2D [UR36], [UR8] ;  /* 0x00000024080013b5 */ /* 0x0003e20008008000 */
[----:B------:R0:W-:Y:S01]  /*22f0*/  UTMACMDFLUSH ;  /* 0x00000000000079b7 */ /* 0x0001e20000000000 */
[----:B------:R-:W-:-:S04]  /*2300*/  DEPBAR.LE SB0, 0x0 ;  /* 0x000080000000791a */ /* 0x000fc80000000000 */
[----:B------:R-:W-:Y:S06]  /*2310*/  BAR.SYNC.DEFER_BLOCKING 0x0 ;  /* 0x0000000000007b1d */ /* 0x000fec0000010000 */
[----:B-1----:R-:W-:Y:S05]  /*2320*/  EXIT ;  /* 0x000000000000794d */ /* 0x002fea0003800000 */
.L_x_48:
[----:B------:R-:W1:Y:S02]  /*2330*/  SYNCS.PHASECHK.TRANS64.TRYWAIT P0, [UR21+0x24000], R3 ;  /* 0x02400003ff0075a7 */ /* 0x000e640008000155 */
[----:B-1----:R-:W-:Y:S05]  /*2340*/  @!P0 BRA `(.L_x_48) ;  /* 0xfffffffc00f88947 */ /* 0x002fea000383ffff */
[----:B------:R-:W-:Y:S05]  /*2350*/  BRA `(.L_x_50) ;  /* 0xfffffff400cc7947 */ /* 0x000fea000383ffff */
.L_x_51:
[----:B------:R-:W-:-:S00]  /*2360*/  BRA `(.L_x_51) ;  /* 0xfffffffc00fc7947 */ /* 0x000fc0000383ffff */
[----:B------:R-:W-:-:S00]  /*2370*/  NOP ;  /* 0x0000000000007918 */ /* 0x000fc00000000000 */
        /* <DEDUP_REMOVED lines=8> */
.L_x_52:


//--------------------- .nv.shared.gluon_wgmma    --------------------------
	.section	.nv.shared.gluon_wgmma,"aw",@nobits
	.sectionflags	@""
	.align	16
	.zero		1024


//--------------------- .nv.shared.reserved.0     --------------------------
	.section	.nv.shared.reserved.0,"aw",@nobits
	.weak		__nv_reservedSMEM_offset_0_alias
	.size		__nv_reservedSMEM_offset_0_alias, 0, 0
	.other		__nv_reservedSMEM_offset_0_alias,@"STO_CUDA_RESERVED_SHARED STV_DEFAULT"
__nv_reservedSMEM_offset_0_alias:
	.zero		0


//--------------------- .nv.constant0.gluon_wgmma --------------------------
	.section	.nv.constant0.gluon_wgmma,"a",@progbits
	.sectionflags	@""
	.align	4
.nv.constant0.gluon_wgmma:
	.zero		608


//--------------------- SYMBOLS --------------------------

	.type		.nv.reservedSmem.offset0,@object
	.size		.nv.reservedSmem.offset0,0x4
